//
// Generated by NVIDIA NVVM Compiler
//
// Compiler Build ID: CL-36424714
// Cuda compilation tools, release 13.0, V13.0.88
// Based on NVVM 20.0.0
//

.version 9.0
.target sm_100
.address_size 64

	// .globl	_Z9JORkernelPdS_i
.extern .func  (.param .b64 func_retval0) malloc
(
	.param .b64 malloc_param_0
)
;

.visible .entry _Z9JORkernelPdS_i(
	.param .u64 .ptr .align 1 _Z9JORkernelPdS_i_param_0,
	.param .u64 .ptr .align 1 _Z9JORkernelPdS_i_param_1,
	.param .u32 _Z9JORkernelPdS_i_param_2
)
{
	.reg .pred 	%p<50>;
	.reg .b16 	%rs<14>;
	.reg .b32 	%r<186>;
	.reg .b64 	%rd<111>;
	.reg .b64 	%fd<582>;

	ld.param.u64 	%rd17, [_Z9JORkernelPdS_i_param_0];
	ld.param.u64 	%rd18, [_Z9JORkernelPdS_i_param_1];
	ld.param.u32 	%r95, [_Z9JORkernelPdS_i_param_2];
	cvta.to.global.u64 	%rd1, %rd17;
	cvta.to.global.u64 	%rd2, %rd18;
	mov.u32 	%r96, %nctaid.x;
	mov.u32 	%r97, %ctaid.x;
	mov.u32 	%r98, %ctaid.y;
	mov.u32 	%r1, %tid.x;
	mov.u32 	%r99, %tid.y;
	mad.lo.s32 	%r100, %r98, %r96, %r97;
	shl.b32 	%r2, %r99, 4;
	add.s32 	%r101, %r2, %r1;
	shl.b32 	%r3, %r100, 8;
	add.s32 	%r4, %r101, %r3;
	setp.ge.s32 	%p1, %r4, %r95;
	@%p1 bra 	$L__BB0_71;
	rem.u32 	%r5, %r4, %r95;
	mul.wide.s32 	%rd19, %r5, 8;
	add.s64 	%rd20, %rd19, -8;
	{ // callseq 0, 0
	.param .b64 param0;
	st.param.b64 	[param0], %rd20;
	.param .b64 retval0;
	call.uni (retval0), 
	malloc, 
	(
	param0
	);
	ld.param.b64 	%rd21, [retval0];
	} // callseq 0
	setp.lt.s32 	%p2, %r95, 2;
	mov.f64 	%fd547, 0d0000000000000000;
	@%p2 bra 	$L__BB0_14;
	add.s32 	%r6, %r95, -1;
	add.s32 	%r103, %r95, -2;
	and.b32  	%r7, %r6, 15;
	setp.lt.u32 	%p3, %r103, 15;
	mov.b32 	%r156, 1;
	mov.f64 	%fd547, 0d0000000000000000;
	@%p3 bra 	$L__BB0_5;
	and.b32  	%r8, %r6, -16;
	mov.b32 	%r154, 1;
	mov.f64 	%fd547, 0d0000000000000000;
$L__BB0_4:
	.pragma "nounroll";
	mul.wide.u32 	%rd22, %r154, 8;
	add.s64 	%rd23, %rd1, %rd22;
	ld.global.f64 	%fd72, [%rd23];
	add.s64 	%rd24, %rd2, %rd22;
	ld.global.f64 	%fd73, [%rd24];
	fma.rn.f64 	%fd74, %fd72, %fd73, %fd547;
	ld.global.f64 	%fd75, [%rd23+8];
	ld.global.f64 	%fd76, [%rd24+8];
	fma.rn.f64 	%fd77, %fd75, %fd76, %fd74;
	ld.global.f64 	%fd78, [%rd23+16];
	ld.global.f64 	%fd79, [%rd24+16];
	fma.rn.f64 	%fd80, %fd78, %fd79, %fd77;
	ld.global.f64 	%fd81, [%rd23+24];
	ld.global.f64 	%fd82, [%rd24+24];
	fma.rn.f64 	%fd83, %fd81, %fd82, %fd80;
	ld.global.f64 	%fd84, [%rd23+32];
	ld.global.f64 	%fd85, [%rd24+32];
	fma.rn.f64 	%fd86, %fd84, %fd85, %fd83;
	ld.global.f64 	%fd87, [%rd23+40];
	ld.global.f64 	%fd88, [%rd24+40];
	fma.rn.f64 	%fd89, %fd87, %fd88, %fd86;
	ld.global.f64 	%fd90, [%rd23+48];
	ld.global.f64 	%fd91, [%rd24+48];
	fma.rn.f64 	%fd92, %fd90, %fd91, %fd89;
	ld.global.f64 	%fd93, [%rd23+56];
	ld.global.f64 	%fd94, [%rd24+56];
	fma.rn.f64 	%fd95, %fd93, %fd94, %fd92;
	ld.global.f64 	%fd96, [%rd23+64];
	ld.global.f64 	%fd97, [%rd24+64];
	fma.rn.f64 	%fd98, %fd96, %fd97, %fd95;
	ld.global.f64 	%fd99, [%rd23+72];
	ld.global.f64 	%fd100, [%rd24+72];
	fma.rn.f64 	%fd101, %fd99, %fd100, %fd98;
	ld.global.f64 	%fd102, [%rd23+80];
	ld.global.f64 	%fd103, [%rd24+80];
	fma.rn.f64 	%fd104, %fd102, %fd103, %fd101;
	ld.global.f64 	%fd105, [%rd23+88];
	ld.global.f64 	%fd106, [%rd24+88];
	fma.rn.f64 	%fd107, %fd105, %fd106, %fd104;
	ld.global.f64 	%fd108, [%rd23+96];
	ld.global.f64 	%fd109, [%rd24+96];
	fma.rn.f64 	%fd110, %fd108, %fd109, %fd107;
	ld.global.f64 	%fd111, [%rd23+104];
	ld.global.f64 	%fd112, [%rd24+104];
	fma.rn.f64 	%fd113, %fd111, %fd112, %fd110;
	ld.global.f64 	%fd114, [%rd23+112];
	ld.global.f64 	%fd115, [%rd24+112];
	fma.rn.f64 	%fd116, %fd114, %fd115, %fd113;
	ld.global.f64 	%fd117, [%rd23+120];
	ld.global.f64 	%fd118, [%rd24+120];
	fma.rn.f64 	%fd547, %fd117, %fd118, %fd116;
	add.s32 	%r156, %r154, 16;
	add.s32 	%r105, %r154, 15;
	setp.ne.s32 	%p4, %r105, %r8;
	mov.u32 	%r154, %r156;
	@%p4 bra 	$L__BB0_4;
$L__BB0_5:
	setp.eq.s32 	%p5, %r7, 0;
	@%p5 bra 	$L__BB0_14;
	and.b32  	%r12, %r6, 7;
	setp.lt.u32 	%p6, %r7, 8;
	@%p6 bra 	$L__BB0_8;
	mul.wide.u32 	%rd25, %r156, 8;
	add.s64 	%rd26, %rd1, %rd25;
	ld.global.f64 	%fd120, [%rd26];
	add.s64 	%rd27, %rd2, %rd25;
	ld.global.f64 	%fd121, [%rd27];
	fma.rn.f64 	%fd122, %fd120, %fd121, %fd547;
	ld.global.f64 	%fd123, [%rd26+8];
	ld.global.f64 	%fd124, [%rd27+8];
	fma.rn.f64 	%fd125, %fd123, %fd124, %fd122;
	ld.global.f64 	%fd126, [%rd26+16];
	ld.global.f64 	%fd127, [%rd27+16];
	fma.rn.f64 	%fd128, %fd126, %fd127, %fd125;
	ld.global.f64 	%fd129, [%rd26+24];
	ld.global.f64 	%fd130, [%rd27+24];
	fma.rn.f64 	%fd131, %fd129, %fd130, %fd128;
	ld.global.f64 	%fd132, [%rd26+32];
	ld.global.f64 	%fd133, [%rd27+32];
	fma.rn.f64 	%fd134, %fd132, %fd133, %fd131;
	ld.global.f64 	%fd135, [%rd26+40];
	ld.global.f64 	%fd136, [%rd27+40];
	fma.rn.f64 	%fd137, %fd135, %fd136, %fd134;
	ld.global.f64 	%fd138, [%rd26+48];
	ld.global.f64 	%fd139, [%rd27+48];
	fma.rn.f64 	%fd140, %fd138, %fd139, %fd137;
	ld.global.f64 	%fd141, [%rd26+56];
	ld.global.f64 	%fd142, [%rd27+56];
	fma.rn.f64 	%fd547, %fd141, %fd142, %fd140;
	add.s32 	%r156, %r156, 8;
$L__BB0_8:
	setp.eq.s32 	%p7, %r12, 0;
	@%p7 bra 	$L__BB0_14;
	and.b32  	%r15, %r6, 3;
	setp.lt.u32 	%p8, %r12, 4;
	@%p8 bra 	$L__BB0_11;
	mul.wide.u32 	%rd28, %r156, 8;
	add.s64 	%rd29, %rd1, %rd28;
	ld.global.f64 	%fd144, [%rd29];
	add.s64 	%rd30, %rd2, %rd28;
	ld.global.f64 	%fd145, [%rd30];
	fma.rn.f64 	%fd146, %fd144, %fd145, %fd547;
	ld.global.f64 	%fd147, [%rd29+8];
	ld.global.f64 	%fd148, [%rd30+8];
	fma.rn.f64 	%fd149, %fd147, %fd148, %fd146;
	ld.global.f64 	%fd150, [%rd29+16];
	ld.global.f64 	%fd151, [%rd30+16];
	fma.rn.f64 	%fd152, %fd150, %fd151, %fd149;
	ld.global.f64 	%fd153, [%rd29+24];
	ld.global.f64 	%fd154, [%rd30+24];
	fma.rn.f64 	%fd547, %fd153, %fd154, %fd152;
	add.s32 	%r156, %r156, 4;
$L__BB0_11:
	setp.eq.s32 	%p9, %r15, 0;
	@%p9 bra 	$L__BB0_14;
	mov.b32 	%r159, 0;
$L__BB0_13:
	.pragma "nounroll";
	mul.wide.u32 	%rd31, %r156, 8;
	add.s64 	%rd32, %rd1, %rd31;
	ld.global.f64 	%fd155, [%rd32];
	add.s64 	%rd33, %rd2, %rd31;
	ld.global.f64 	%fd156, [%rd33];
	fma.rn.f64 	%fd547, %fd155, %fd156, %fd547;
	add.s32 	%r156, %r156, 1;
	add.s32 	%r159, %r159, 1;
	setp.ne.s32 	%p10, %r159, %r15;
	@%p10 bra 	$L__BB0_13;
$L__BB0_14:
	ld.global.f64 	%fd157, [%rd2];
	mul.f64 	%fd158, %fd157, 0d3FE0000000000000;
	ld.global.f64 	%fd159, [%rd1];
	mov.f64 	%fd160, 0d3FE0000000000000;
	div.rn.f64 	%fd161, %fd160, %fd159;
	mul.f64 	%fd162, %fd547, %fd161;
	sub.f64 	%fd163, %fd158, %fd162;
	st.f64 	[%rd21], %fd163;
	setp.lt.u32 	%p11, %r5, 2;
	@%p11 bra 	$L__BB0_44;
	add.s32 	%r22, %r95, -2;
	add.s32 	%r23, %r95, -3;
	cvt.u16.u32 	%rs10, %r95;
	add.s16 	%rs1, %rs10, 14;
	add.s16 	%rs2, %rs10, 6;
	mov.b32 	%r160, 1;
	mov.b32 	%r161, 0;
	mov.b16 	%rs12, 0;
	mov.u16 	%rs13, %rs12;
$L__BB0_16:
	mov.u32 	%r24, %r161;
	mov.u32 	%r161, %r160;
	mov.u16 	%rs4, %rs13;
	sub.s16 	%rs5, %rs2, %rs12;
	sub.s32 	%r26, %r22, %r24;
	add.s16 	%rs12, %rs12, 1;
	add.s16 	%rs13, %rs4, 1;
	mul.lo.s32 	%r27, %r161, %r95;
	setp.lt.u32 	%p12, %r24, 15;
	mov.b32 	%r163, 0;
	mov.f64 	%fd554, 0d0000000000000000;
	@%p12 bra 	$L__BB0_19;
	add.s64 	%rd108, %rd21, 64;
	and.b32  	%r110, %r161, -16;
	neg.s32 	%r166, %r110;
	mov.f64 	%fd554, 0d0000000000000000;
	mov.u32 	%r165, %r27;
$L__BB0_18:
	.pragma "nounroll";
	and.b32  	%r163, %r161, 2147483632;
	mul.wide.s32 	%rd34, %r165, 8;
	add.s64 	%rd35, %rd1, %rd34;
	ld.global.f64 	%fd167, [%rd35];
	ld.f64 	%fd168, [%rd108+-64];
	fma.rn.f64 	%fd169, %fd167, %fd168, %fd554;
	ld.global.f64 	%fd170, [%rd35+8];
	ld.f64 	%fd171, [%rd108+-56];
	fma.rn.f64 	%fd172, %fd170, %fd171, %fd169;
	ld.global.f64 	%fd173, [%rd35+16];
	ld.f64 	%fd174, [%rd108+-48];
	fma.rn.f64 	%fd175, %fd173, %fd174, %fd172;
	ld.global.f64 	%fd176, [%rd35+24];
	ld.f64 	%fd177, [%rd108+-40];
	fma.rn.f64 	%fd178, %fd176, %fd177, %fd175;
	ld.global.f64 	%fd179, [%rd35+32];
	ld.f64 	%fd180, [%rd108+-32];
	fma.rn.f64 	%fd181, %fd179, %fd180, %fd178;
	ld.global.f64 	%fd182, [%rd35+40];
	ld.f64 	%fd183, [%rd108+-24];
	fma.rn.f64 	%fd184, %fd182, %fd183, %fd181;
	ld.global.f64 	%fd185, [%rd35+48];
	ld.f64 	%fd186, [%rd108+-16];
	fma.rn.f64 	%fd187, %fd185, %fd186, %fd184;
	ld.global.f64 	%fd188, [%rd35+56];
	ld.f64 	%fd189, [%rd108+-8];
	fma.rn.f64 	%fd190, %fd188, %fd189, %fd187;
	ld.global.f64 	%fd191, [%rd35+64];
	ld.f64 	%fd192, [%rd108];
	fma.rn.f64 	%fd193, %fd191, %fd192, %fd190;
	ld.global.f64 	%fd194, [%rd35+72];
	ld.f64 	%fd195, [%rd108+8];
	fma.rn.f64 	%fd196, %fd194, %fd195, %fd193;
	ld.global.f64 	%fd197, [%rd35+80];
	ld.f64 	%fd198, [%rd108+16];
	fma.rn.f64 	%fd199, %fd197, %fd198, %fd196;
	ld.global.f64 	%fd200, [%rd35+88];
	ld.f64 	%fd201, [%rd108+24];
	fma.rn.f64 	%fd202, %fd200, %fd201, %fd199;
	ld.global.f64 	%fd203, [%rd35+96];
	ld.f64 	%fd204, [%rd108+32];
	fma.rn.f64 	%fd205, %fd203, %fd204, %fd202;
	ld.global.f64 	%fd206, [%rd35+104];
	ld.f64 	%fd207, [%rd108+40];
	fma.rn.f64 	%fd208, %fd206, %fd207, %fd205;
	ld.global.f64 	%fd209, [%rd35+112];
	ld.f64 	%fd210, [%rd108+48];
	fma.rn.f64 	%fd211, %fd209, %fd210, %fd208;
	ld.global.f64 	%fd212, [%rd35+120];
	ld.f64 	%fd213, [%rd108+56];
	fma.rn.f64 	%fd554, %fd212, %fd213, %fd211;
	add.s32 	%r166, %r166, 16;
	add.s32 	%r165, %r165, 16;
	add.s64 	%rd108, %rd108, 128;
	setp.eq.s32 	%p13, %r166, 0;
	@%p13 bra 	$L__BB0_19;
	bra.uni 	$L__BB0_18;
$L__BB0_19:
	and.b32  	%r111, %r161, 15;
	setp.eq.s32 	%p14, %r111, 0;
	@%p14 bra 	$L__BB0_29;
	cvt.u32.u16 	%r112, %rs13;
	and.b32  	%r36, %r112, 15;
	add.s32 	%r113, %r36, -1;
	setp.lt.u32 	%p15, %r113, 7;
	@%p15 bra 	$L__BB0_22;
	add.s32 	%r114, %r163, %r27;
	mul.wide.s32 	%rd36, %r114, 8;
	add.s64 	%rd37, %rd1, %rd36;
	ld.global.f64 	%fd215, [%rd37];
	mul.wide.u32 	%rd38, %r163, 8;
	add.s64 	%rd39, %rd21, %rd38;
	ld.f64 	%fd216, [%rd39];
	fma.rn.f64 	%fd217, %fd215, %fd216, %fd554;
	ld.global.f64 	%fd218, [%rd37+8];
	ld.f64 	%fd219, [%rd39+8];
	fma.rn.f64 	%fd220, %fd218, %fd219, %fd217;
	ld.global.f64 	%fd221, [%rd37+16];
	ld.f64 	%fd222, [%rd39+16];
	fma.rn.f64 	%fd223, %fd221, %fd222, %fd220;
	ld.global.f64 	%fd224, [%rd37+24];
	ld.f64 	%fd225, [%rd39+24];
	fma.rn.f64 	%fd226, %fd224, %fd225, %fd223;
	ld.global.f64 	%fd227, [%rd37+32];
	ld.f64 	%fd228, [%rd39+32];
	fma.rn.f64 	%fd229, %fd227, %fd228, %fd226;
	ld.global.f64 	%fd230, [%rd37+40];
	ld.f64 	%fd231, [%rd39+40];
	fma.rn.f64 	%fd232, %fd230, %fd231, %fd229;
	ld.global.f64 	%fd233, [%rd37+48];
	ld.f64 	%fd234, [%rd39+48];
	fma.rn.f64 	%fd235, %fd233, %fd234, %fd232;
	ld.global.f64 	%fd236, [%rd37+56];
	ld.f64 	%fd237, [%rd39+56];
	fma.rn.f64 	%fd554, %fd236, %fd237, %fd235;
	add.s32 	%r163, %r163, 8;
$L__BB0_22:
	and.b32  	%r115, %r36, 7;
	setp.eq.s32 	%p16, %r115, 0;
	@%p16 bra 	$L__BB0_29;
	cvt.u32.u16 	%r116, %rs12;
	and.b32  	%r117, %r116, 7;
	and.b32  	%r39, %r116, 3;
	add.s32 	%r118, %r117, -1;
	setp.lt.u32 	%p17, %r118, 3;
	@%p17 bra 	$L__BB0_25;
	add.s32 	%r119, %r163, %r27;
	mul.wide.s32 	%rd40, %r119, 8;
	add.s64 	%rd41, %rd1, %rd40;
	ld.global.f64 	%fd239, [%rd41];
	mul.wide.u32 	%rd42, %r163, 8;
	add.s64 	%rd43, %rd21, %rd42;
	ld.f64 	%fd240, [%rd43];
	fma.rn.f64 	%fd241, %fd239, %fd240, %fd554;
	ld.global.f64 	%fd242, [%rd41+8];
	ld.f64 	%fd243, [%rd43+8];
	fma.rn.f64 	%fd244, %fd242, %fd243, %fd241;
	ld.global.f64 	%fd245, [%rd41+16];
	ld.f64 	%fd246, [%rd43+16];
	fma.rn.f64 	%fd247, %fd245, %fd246, %fd244;
	ld.global.f64 	%fd248, [%rd41+24];
	ld.f64 	%fd249, [%rd43+24];
	fma.rn.f64 	%fd554, %fd248, %fd249, %fd247;
	add.s32 	%r163, %r163, 4;
$L__BB0_25:
	setp.eq.s32 	%p18, %r39, 0;
	@%p18 bra 	$L__BB0_29;
	add.s32 	%r120, %r163, %r27;
	mul.wide.s32 	%rd44, %r120, 8;
	add.s64 	%rd5, %rd1, %rd44;
	ld.global.f64 	%fd250, [%rd5];
	mul.wide.u32 	%rd45, %r163, 8;
	add.s64 	%rd6, %rd21, %rd45;
	ld.f64 	%fd251, [%rd6];
	fma.rn.f64 	%fd554, %fd250, %fd251, %fd554;
	setp.eq.s32 	%p19, %r39, 1;
	@%p19 bra 	$L__BB0_29;
	ld.global.f64 	%fd252, [%rd5+8];
	ld.f64 	%fd253, [%rd6+8];
	fma.rn.f64 	%fd554, %fd252, %fd253, %fd554;
	setp.eq.s32 	%p20, %r39, 2;
	@%p20 bra 	$L__BB0_29;
	ld.global.f64 	%fd254, [%rd5+16];
	ld.f64 	%fd255, [%rd6+16];
	fma.rn.f64 	%fd554, %fd254, %fd255, %fd554;
$L__BB0_29:
	add.s32 	%r160, %r161, 1;
	setp.ge.s32 	%p21, %r160, %r95;
	mov.f64 	%fd563, 0d0000000000000000;
	@%p21 bra 	$L__BB0_43;
	sub.s32 	%r121, %r23, %r24;
	setp.lt.u32 	%p22, %r121, 15;
	mov.f64 	%fd563, 0d0000000000000000;
	mov.u32 	%r169, %r160;
	@%p22 bra 	$L__BB0_33;
	mov.b32 	%r168, 0;
	mov.f64 	%fd563, 0d0000000000000000;
	mov.u32 	%r169, %r160;
$L__BB0_32:
	.pragma "nounroll";
	add.s32 	%r123, %r169, %r27;
	mul.wide.s32 	%rd46, %r123, 8;
	add.s64 	%rd47, %rd1, %rd46;
	ld.global.f64 	%fd260, [%rd47];
	mul.wide.u32 	%rd48, %r169, 8;
	add.s64 	%rd49, %rd2, %rd48;
	ld.global.f64 	%fd261, [%rd49];
	fma.rn.f64 	%fd262, %fd260, %fd261, %fd563;
	ld.global.f64 	%fd263, [%rd47+8];
	ld.global.f64 	%fd264, [%rd49+8];
	fma.rn.f64 	%fd265, %fd263, %fd264, %fd262;
	ld.global.f64 	%fd266, [%rd47+16];
	ld.global.f64 	%fd267, [%rd49+16];
	fma.rn.f64 	%fd268, %fd266, %fd267, %fd265;
	ld.global.f64 	%fd269, [%rd47+24];
	ld.global.f64 	%fd270, [%rd49+24];
	fma.rn.f64 	%fd271, %fd269, %fd270, %fd268;
	ld.global.f64 	%fd272, [%rd47+32];
	ld.global.f64 	%fd273, [%rd49+32];
	fma.rn.f64 	%fd274, %fd272, %fd273, %fd271;
	ld.global.f64 	%fd275, [%rd47+40];
	ld.global.f64 	%fd276, [%rd49+40];
	fma.rn.f64 	%fd277, %fd275, %fd276, %fd274;
	ld.global.f64 	%fd278, [%rd47+48];
	ld.global.f64 	%fd279, [%rd49+48];
	fma.rn.f64 	%fd280, %fd278, %fd279, %fd277;
	ld.global.f64 	%fd281, [%rd47+56];
	ld.global.f64 	%fd282, [%rd49+56];
	fma.rn.f64 	%fd283, %fd281, %fd282, %fd280;
	ld.global.f64 	%fd284, [%rd47+64];
	ld.global.f64 	%fd285, [%rd49+64];
	fma.rn.f64 	%fd286, %fd284, %fd285, %fd283;
	ld.global.f64 	%fd287, [%rd47+72];
	ld.global.f64 	%fd288, [%rd49+72];
	fma.rn.f64 	%fd289, %fd287, %fd288, %fd286;
	ld.global.f64 	%fd290, [%rd47+80];
	ld.global.f64 	%fd291, [%rd49+80];
	fma.rn.f64 	%fd292, %fd290, %fd291, %fd289;
	ld.global.f64 	%fd293, [%rd47+88];
	ld.global.f64 	%fd294, [%rd49+88];
	fma.rn.f64 	%fd295, %fd293, %fd294, %fd292;
	ld.global.f64 	%fd296, [%rd47+96];
	ld.global.f64 	%fd297, [%rd49+96];
	fma.rn.f64 	%fd298, %fd296, %fd297, %fd295;
	ld.global.f64 	%fd299, [%rd47+104];
	ld.global.f64 	%fd300, [%rd49+104];
	fma.rn.f64 	%fd301, %fd299, %fd300, %fd298;
	ld.global.f64 	%fd302, [%rd47+112];
	ld.global.f64 	%fd303, [%rd49+112];
	fma.rn.f64 	%fd304, %fd302, %fd303, %fd301;
	ld.global.f64 	%fd305, [%rd47+120];
	ld.global.f64 	%fd306, [%rd49+120];
	fma.rn.f64 	%fd563, %fd305, %fd306, %fd304;
	add.s32 	%r169, %r169, 16;
	add.s32 	%r168, %r168, 16;
	and.b32  	%r124, %r26, -16;
	setp.ne.s32 	%p23, %r168, %r124;
	@%p23 bra 	$L__BB0_32;
$L__BB0_33:
	and.b32  	%r125, %r26, 15;
	setp.eq.s32 	%p24, %r125, 0;
	@%p24 bra 	$L__BB0_43;
	sub.s16 	%rs11, %rs1, %rs4;
	cvt.u32.u16 	%r126, %rs11;
	and.b32  	%r53, %r126, 15;
	add.s32 	%r127, %r53, -1;
	setp.lt.u32 	%p25, %r127, 7;
	@%p25 bra 	$L__BB0_36;
	add.s32 	%r128, %r169, %r27;
	mul.wide.s32 	%rd50, %r128, 8;
	add.s64 	%rd51, %rd1, %rd50;
	ld.global.f64 	%fd308, [%rd51];
	mul.wide.u32 	%rd52, %r169, 8;
	add.s64 	%rd53, %rd2, %rd52;
	ld.global.f64 	%fd309, [%rd53];
	fma.rn.f64 	%fd310, %fd308, %fd309, %fd563;
	ld.global.f64 	%fd311, [%rd51+8];
	ld.global.f64 	%fd312, [%rd53+8];
	fma.rn.f64 	%fd313, %fd311, %fd312, %fd310;
	ld.global.f64 	%fd314, [%rd51+16];
	ld.global.f64 	%fd315, [%rd53+16];
	fma.rn.f64 	%fd316, %fd314, %fd315, %fd313;
	ld.global.f64 	%fd317, [%rd51+24];
	ld.global.f64 	%fd318, [%rd53+24];
	fma.rn.f64 	%fd319, %fd317, %fd318, %fd316;
	ld.global.f64 	%fd320, [%rd51+32];
	ld.global.f64 	%fd321, [%rd53+32];
	fma.rn.f64 	%fd322, %fd320, %fd321, %fd319;
	ld.global.f64 	%fd323, [%rd51+40];
	ld.global.f64 	%fd324, [%rd53+40];
	fma.rn.f64 	%fd325, %fd323, %fd324, %fd322;
	ld.global.f64 	%fd326, [%rd51+48];
	ld.global.f64 	%fd327, [%rd53+48];
	fma.rn.f64 	%fd328, %fd326, %fd327, %fd325;
	ld.global.f64 	%fd329, [%rd51+56];
	ld.global.f64 	%fd330, [%rd53+56];
	fma.rn.f64 	%fd563, %fd329, %fd330, %fd328;
	add.s32 	%r169, %r169, 8;
$L__BB0_36:
	and.b32  	%r129, %r53, 7;
	setp.eq.s32 	%p26, %r129, 0;
	@%p26 bra 	$L__BB0_43;
	cvt.u32.u16 	%r130, %rs5;
	and.b32  	%r131, %r130, 7;
	and.b32  	%r56, %r130, 3;
	add.s32 	%r132, %r131, -1;
	setp.lt.u32 	%p27, %r132, 3;
	@%p27 bra 	$L__BB0_39;
	add.s32 	%r133, %r169, %r27;
	mul.wide.s32 	%rd54, %r133, 8;
	add.s64 	%rd55, %rd1, %rd54;
	ld.global.f64 	%fd332, [%rd55];
	mul.wide.u32 	%rd56, %r169, 8;
	add.s64 	%rd57, %rd2, %rd56;
	ld.global.f64 	%fd333, [%rd57];
	fma.rn.f64 	%fd334, %fd332, %fd333, %fd563;
	ld.global.f64 	%fd335, [%rd55+8];
	ld.global.f64 	%fd336, [%rd57+8];
	fma.rn.f64 	%fd337, %fd335, %fd336, %fd334;
	ld.global.f64 	%fd338, [%rd55+16];
	ld.global.f64 	%fd339, [%rd57+16];
	fma.rn.f64 	%fd340, %fd338, %fd339, %fd337;
	ld.global.f64 	%fd341, [%rd55+24];
	ld.global.f64 	%fd342, [%rd57+24];
	fma.rn.f64 	%fd563, %fd341, %fd342, %fd340;
	add.s32 	%r169, %r169, 4;
$L__BB0_39:
	setp.eq.s32 	%p28, %r56, 0;
	@%p28 bra 	$L__BB0_43;
	add.s32 	%r134, %r169, %r27;
	mul.wide.s32 	%rd58, %r134, 8;
	add.s64 	%rd9, %rd1, %rd58;
	ld.global.f64 	%fd343, [%rd9];
	mul.wide.u32 	%rd59, %r169, 8;
	add.s64 	%rd10, %rd2, %rd59;
	ld.global.f64 	%fd344, [%rd10];
	fma.rn.f64 	%fd563, %fd343, %fd344, %fd563;
	setp.eq.s32 	%p29, %r56, 1;
	@%p29 bra 	$L__BB0_43;
	ld.global.f64 	%fd345, [%rd9+8];
	ld.global.f64 	%fd346, [%rd10+8];
	fma.rn.f64 	%fd563, %fd345, %fd346, %fd563;
	setp.eq.s32 	%p30, %r56, 2;
	@%p30 bra 	$L__BB0_43;
	ld.global.f64 	%fd347, [%rd9+16];
	ld.global.f64 	%fd348, [%rd10+16];
	fma.rn.f64 	%fd563, %fd347, %fd348, %fd563;
$L__BB0_43:
	mul.wide.u32 	%rd60, %r161, 8;
	add.s64 	%rd61, %rd2, %rd60;
	ld.global.f64 	%fd349, [%rd61];
	mul.f64 	%fd350, %fd349, 0d3FE0000000000000;
	add.s32 	%r135, %r27, %r161;
	mul.wide.s32 	%rd62, %r135, 8;
	add.s64 	%rd63, %rd1, %rd62;
	ld.global.f64 	%fd351, [%rd63];
	mov.f64 	%fd352, 0d3FE0000000000000;
	div.rn.f64 	%fd353, %fd352, %fd351;
	add.f64 	%fd354, %fd554, %fd563;
	mul.f64 	%fd355, %fd354, %fd353;
	sub.f64 	%fd356, %fd350, %fd355;
	add.s64 	%rd64, %rd21, %rd60;
	st.f64 	[%rd64], %fd356;
	setp.lt.u32 	%p31, %r160, %r5;
	@%p31 bra 	$L__BB0_16;
$L__BB0_44:
	add.s32 	%r178, %r5, 1;
	setp.ge.s32 	%p32, %r178, %r95;
	mov.f64 	%fd581, 0d0000000000000000;
	@%p32 bra 	$L__BB0_57;
	mul.lo.s32 	%r30, %r5, %r95;
	div.u32 	%r136, %r4, %r95;
	mad.lo.s32 	%r137, %r95, %r136, %r95;
	not.b32 	%r138, %r1;
	add.s32 	%r31, %r137, %r138;
	add.s32 	%r32, %r2, %r3;
	sub.s32 	%r139, %r137, %r4;
	add.s32 	%r140, %r139, -2;
	and.b32  	%r33, %r31, 15;
	setp.lt.u32 	%p33, %r140, 15;
	mov.f64 	%fd581, 0d0000000000000000;
	@%p33 bra 	$L__BB0_48;
	add.s32 	%r141, %r32, %r33;
	sub.s32 	%r177, %r141, %r31;
	mov.f64 	%fd581, 0d0000000000000000;
$L__BB0_47:
	.pragma "nounroll";
	add.s32 	%r142, %r178, %r30;
	mul.wide.s32 	%rd65, %r142, 8;
	add.s64 	%rd66, %rd1, %rd65;
	ld.global.f64 	%fd361, [%rd66];
	mul.wide.s32 	%rd67, %r178, 8;
	add.s64 	%rd68, %rd2, %rd67;
	ld.global.f64 	%fd362, [%rd68];
	fma.rn.f64 	%fd363, %fd361, %fd362, %fd581;
	ld.global.f64 	%fd364, [%rd66+8];
	ld.global.f64 	%fd365, [%rd68+8];
	fma.rn.f64 	%fd366, %fd364, %fd365, %fd363;
	ld.global.f64 	%fd367, [%rd66+16];
	ld.global.f64 	%fd368, [%rd68+16];
	fma.rn.f64 	%fd369, %fd367, %fd368, %fd366;
	ld.global.f64 	%fd370, [%rd66+24];
	ld.global.f64 	%fd371, [%rd68+24];
	fma.rn.f64 	%fd372, %fd370, %fd371, %fd369;
	ld.global.f64 	%fd373, [%rd66+32];
	ld.global.f64 	%fd374, [%rd68+32];
	fma.rn.f64 	%fd375, %fd373, %fd374, %fd372;
	ld.global.f64 	%fd376, [%rd66+40];
	ld.global.f64 	%fd377, [%rd68+40];
	fma.rn.f64 	%fd378, %fd376, %fd377, %fd375;
	ld.global.f64 	%fd379, [%rd66+48];
	ld.global.f64 	%fd380, [%rd68+48];
	fma.rn.f64 	%fd381, %fd379, %fd380, %fd378;
	ld.global.f64 	%fd382, [%rd66+56];
	ld.global.f64 	%fd383, [%rd68+56];
	fma.rn.f64 	%fd384, %fd382, %fd383, %fd381;
	ld.global.f64 	%fd385, [%rd66+64];
	ld.global.f64 	%fd386, [%rd68+64];
	fma.rn.f64 	%fd387, %fd385, %fd386, %fd384;
	ld.global.f64 	%fd388, [%rd66+72];
	ld.global.f64 	%fd389, [%rd68+72];
	fma.rn.f64 	%fd390, %fd388, %fd389, %fd387;
	ld.global.f64 	%fd391, [%rd66+80];
	ld.global.f64 	%fd392, [%rd68+80];
	fma.rn.f64 	%fd393, %fd391, %fd392, %fd390;
	ld.global.f64 	%fd394, [%rd66+88];
	ld.global.f64 	%fd395, [%rd68+88];
	fma.rn.f64 	%fd396, %fd394, %fd395, %fd393;
	ld.global.f64 	%fd397, [%rd66+96];
	ld.global.f64 	%fd398, [%rd68+96];
	fma.rn.f64 	%fd399, %fd397, %fd398, %fd396;
	ld.global.f64 	%fd400, [%rd66+104];
	ld.global.f64 	%fd401, [%rd68+104];
	fma.rn.f64 	%fd402, %fd400, %fd401, %fd399;
	ld.global.f64 	%fd403, [%rd66+112];
	ld.global.f64 	%fd404, [%rd68+112];
	fma.rn.f64 	%fd405, %fd403, %fd404, %fd402;
	ld.global.f64 	%fd406, [%rd66+120];
	ld.global.f64 	%fd407, [%rd68+120];
	fma.rn.f64 	%fd581, %fd406, %fd407, %fd405;
	add.s32 	%r178, %r178, 16;
	add.s32 	%r177, %r177, 16;
	setp.eq.s32 	%p34, %r177, 0;
	@%p34 bra 	$L__BB0_48;
	bra.uni 	$L__BB0_47;
$L__BB0_48:
	setp.eq.s32 	%p35, %r33, 0;
	@%p35 bra 	$L__BB0_57;
	and.b32  	%r60, %r31, 7;
	setp.lt.u32 	%p36, %r33, 8;
	@%p36 bra 	$L__BB0_51;
	add.s32 	%r143, %r178, %r30;
	mul.wide.s32 	%rd69, %r143, 8;
	add.s64 	%rd70, %rd1, %rd69;
	ld.global.f64 	%fd409, [%rd70];
	mul.wide.s32 	%rd71, %r178, 8;
	add.s64 	%rd72, %rd2, %rd71;
	ld.global.f64 	%fd410, [%rd72];
	fma.rn.f64 	%fd411, %fd409, %fd410, %fd581;
	ld.global.f64 	%fd412, [%rd70+8];
	ld.global.f64 	%fd413, [%rd72+8];
	fma.rn.f64 	%fd414, %fd412, %fd413, %fd411;
	ld.global.f64 	%fd415, [%rd70+16];
	ld.global.f64 	%fd416, [%rd72+16];
	fma.rn.f64 	%fd417, %fd415, %fd416, %fd414;
	ld.global.f64 	%fd418, [%rd70+24];
	ld.global.f64 	%fd419, [%rd72+24];
	fma.rn.f64 	%fd420, %fd418, %fd419, %fd417;
	ld.global.f64 	%fd421, [%rd70+32];
	ld.global.f64 	%fd422, [%rd72+32];
	fma.rn.f64 	%fd423, %fd421, %fd422, %fd420;
	ld.global.f64 	%fd424, [%rd70+40];
	ld.global.f64 	%fd425, [%rd72+40];
	fma.rn.f64 	%fd426, %fd424, %fd425, %fd423;
	ld.global.f64 	%fd427, [%rd70+48];
	ld.global.f64 	%fd428, [%rd72+48];
	fma.rn.f64 	%fd429, %fd427, %fd428, %fd426;
	ld.global.f64 	%fd430, [%rd70+56];
	ld.global.f64 	%fd431, [%rd72+56];
	fma.rn.f64 	%fd581, %fd430, %fd431, %fd429;
	add.s32 	%r178, %r178, 8;
$L__BB0_51:
	setp.eq.s32 	%p37, %r60, 0;
	@%p37 bra 	$L__BB0_57;
	and.b32  	%r63, %r31, 3;
	setp.lt.u32 	%p38, %r60, 4;
	@%p38 bra 	$L__BB0_54;
	add.s32 	%r144, %r178, %r30;
	mul.wide.s32 	%rd73, %r144, 8;
	add.s64 	%rd74, %rd1, %rd73;
	ld.global.f64 	%fd433, [%rd74];
	mul.wide.s32 	%rd75, %r178, 8;
	add.s64 	%rd76, %rd2, %rd75;
	ld.global.f64 	%fd434, [%rd76];
	fma.rn.f64 	%fd435, %fd433, %fd434, %fd581;
	ld.global.f64 	%fd436, [%rd74+8];
	ld.global.f64 	%fd437, [%rd76+8];
	fma.rn.f64 	%fd438, %fd436, %fd437, %fd435;
	ld.global.f64 	%fd439, [%rd74+16];
	ld.global.f64 	%fd440, [%rd76+16];
	fma.rn.f64 	%fd441, %fd439, %fd440, %fd438;
	ld.global.f64 	%fd442, [%rd74+24];
	ld.global.f64 	%fd443, [%rd76+24];
	fma.rn.f64 	%fd581, %fd442, %fd443, %fd441;
	add.s32 	%r178, %r178, 4;
$L__BB0_54:
	setp.eq.s32 	%p39, %r63, 0;
	@%p39 bra 	$L__BB0_57;
	neg.s32 	%r175, %r63;
$L__BB0_56:
	.pragma "nounroll";
	mul.wide.s32 	%rd77, %r178, 8;
	add.s64 	%rd78, %rd2, %rd77;
	add.s32 	%r145, %r178, %r30;
	mul.wide.s32 	%rd79, %r145, 8;
	add.s64 	%rd80, %rd1, %rd79;
	ld.global.f64 	%fd444, [%rd80];
	ld.global.f64 	%fd445, [%rd78];
	fma.rn.f64 	%fd581, %fd444, %fd445, %fd581;
	add.s32 	%r178, %r178, 1;
	add.s32 	%r175, %r175, 1;
	setp.ne.s32 	%p40, %r175, 0;
	@%p40 bra 	$L__BB0_56;
$L__BB0_57:
	setp.eq.s32 	%p41, %r5, 0;
	@%p41 bra 	$L__BB0_70;
	mul.lo.s32 	%r71, %r5, %r95;
	add.s32 	%r147, %r5, -1;
	and.b32  	%r72, %r5, 15;
	setp.lt.u32 	%p42, %r147, 15;
	mov.b32 	%r181, 0;
	@%p42 bra 	$L__BB0_61;
	and.b32  	%r181, %r5, -16;
	neg.s32 	%r179, %r181;
	add.s64 	%rd109, %rd21, 64;
	mov.b32 	%r180, 0;
$L__BB0_60:
	.pragma "nounroll";
	add.s32 	%r149, %r180, %r71;
	mul.wide.u32 	%rd81, %r149, 8;
	add.s64 	%rd82, %rd1, %rd81;
	ld.global.f64 	%fd447, [%rd82];
	ld.f64 	%fd448, [%rd109+-64];
	fma.rn.f64 	%fd449, %fd447, %fd448, %fd581;
	ld.global.f64 	%fd450, [%rd82+8];
	ld.f64 	%fd451, [%rd109+-56];
	fma.rn.f64 	%fd452, %fd450, %fd451, %fd449;
	ld.global.f64 	%fd453, [%rd82+16];
	ld.f64 	%fd454, [%rd109+-48];
	fma.rn.f64 	%fd455, %fd453, %fd454, %fd452;
	ld.global.f64 	%fd456, [%rd82+24];
	ld.f64 	%fd457, [%rd109+-40];
	fma.rn.f64 	%fd458, %fd456, %fd457, %fd455;
	ld.global.f64 	%fd459, [%rd82+32];
	ld.f64 	%fd460, [%rd109+-32];
	fma.rn.f64 	%fd461, %fd459, %fd460, %fd458;
	ld.global.f64 	%fd462, [%rd82+40];
	ld.f64 	%fd463, [%rd109+-24];
	fma.rn.f64 	%fd464, %fd462, %fd463, %fd461;
	ld.global.f64 	%fd465, [%rd82+48];
	ld.f64 	%fd466, [%rd109+-16];
	fma.rn.f64 	%fd467, %fd465, %fd466, %fd464;
	ld.global.f64 	%fd468, [%rd82+56];
	ld.f64 	%fd469, [%rd109+-8];
	fma.rn.f64 	%fd470, %fd468, %fd469, %fd467;
	ld.global.f64 	%fd471, [%rd82+64];
	ld.f64 	%fd472, [%rd109];
	fma.rn.f64 	%fd473, %fd471, %fd472, %fd470;
	ld.global.f64 	%fd474, [%rd82+72];
	ld.f64 	%fd475, [%rd109+8];
	fma.rn.f64 	%fd476, %fd474, %fd475, %fd473;
	ld.global.f64 	%fd477, [%rd82+80];
	ld.f64 	%fd478, [%rd109+16];
	fma.rn.f64 	%fd479, %fd477, %fd478, %fd476;
	ld.global.f64 	%fd480, [%rd82+88];
	ld.f64 	%fd481, [%rd109+24];
	fma.rn.f64 	%fd482, %fd480, %fd481, %fd479;
	ld.global.f64 	%fd483, [%rd82+96];
	ld.f64 	%fd484, [%rd109+32];
	fma.rn.f64 	%fd485, %fd483, %fd484, %fd482;
	ld.global.f64 	%fd486, [%rd82+104];
	ld.f64 	%fd487, [%rd109+40];
	fma.rn.f64 	%fd488, %fd486, %fd487, %fd485;
	ld.global.f64 	%fd489, [%rd82+112];
	ld.f64 	%fd490, [%rd109+48];
	fma.rn.f64 	%fd491, %fd489, %fd490, %fd488;
	ld.global.f64 	%fd492, [%rd82+120];
	ld.f64 	%fd493, [%rd109+56];
	fma.rn.f64 	%fd581, %fd492, %fd493, %fd491;
	add.s32 	%r180, %r180, 16;
	add.s32 	%r179, %r179, 16;
	add.s64 	%rd109, %rd109, 128;
	setp.ne.s32 	%p43, %r179, 0;
	@%p43 bra 	$L__BB0_60;
$L__BB0_61:
	setp.eq.s32 	%p44, %r72, 0;
	@%p44 bra 	$L__BB0_70;
	and.b32  	%r84, %r5, 7;
	setp.lt.u32 	%p45, %r72, 8;
	@%p45 bra 	$L__BB0_64;
	add.s32 	%r150, %r181, %r71;
	mul.wide.u32 	%rd83, %r150, 8;
	add.s64 	%rd84, %rd1, %rd83;
	ld.global.f64 	%fd495, [%rd84];
	cvt.u64.u32 	%rd85, %r181;
	mul.wide.u32 	%rd86, %r181, 8;
	add.s64 	%rd87, %rd21, %rd86;
	ld.f64 	%fd496, [%rd87];
	fma.rn.f64 	%fd497, %fd495, %fd496, %fd581;
	cvt.u64.u32 	%rd88, %r71;
	add.s64 	%rd89, %rd85, %rd88;
	shl.b64 	%rd90, %rd89, 3;
	add.s64 	%rd91, %rd1, %rd90;
	ld.global.f64 	%fd498, [%rd91+8];
	ld.f64 	%fd499, [%rd87+8];
	fma.rn.f64 	%fd500, %fd498, %fd499, %fd497;
	ld.global.f64 	%fd501, [%rd91+16];
	ld.f64 	%fd502, [%rd87+16];
	fma.rn.f64 	%fd503, %fd501, %fd502, %fd500;
	ld.global.f64 	%fd504, [%rd91+24];
	ld.f64 	%fd505, [%rd87+24];
	fma.rn.f64 	%fd506, %fd504, %fd505, %fd503;
	ld.global.f64 	%fd507, [%rd91+32];
	ld.f64 	%fd508, [%rd87+32];
	fma.rn.f64 	%fd509, %fd507, %fd508, %fd506;
	ld.global.f64 	%fd510, [%rd91+40];
	ld.f64 	%fd511, [%rd87+40];
	fma.rn.f64 	%fd512, %fd510, %fd511, %fd509;
	ld.global.f64 	%fd513, [%rd91+48];
	ld.f64 	%fd514, [%rd87+48];
	fma.rn.f64 	%fd515, %fd513, %fd514, %fd512;
	ld.global.f64 	%fd516, [%rd91+56];
	ld.f64 	%fd517, [%rd87+56];
	fma.rn.f64 	%fd581, %fd516, %fd517, %fd515;
	add.s32 	%r181, %r181, 8;
$L__BB0_64:
	setp.eq.s32 	%p46, %r84, 0;
	@%p46 bra 	$L__BB0_70;
	and.b32  	%r87, %r5, 3;
	setp.lt.u32 	%p47, %r84, 4;
	@%p47 bra 	$L__BB0_67;
	add.s32 	%r151, %r181, %r71;
	mul.wide.u32 	%rd92, %r151, 8;
	add.s64 	%rd93, %rd1, %rd92;
	ld.global.f64 	%fd519, [%rd93];
	cvt.u64.u32 	%rd94, %r181;
	mul.wide.u32 	%rd95, %r181, 8;
	add.s64 	%rd96, %rd21, %rd95;
	ld.f64 	%fd520, [%rd96];
	fma.rn.f64 	%fd521, %fd519, %fd520, %fd581;
	cvt.u64.u32 	%rd97, %r71;
	add.s64 	%rd98, %rd94, %rd97;
	shl.b64 	%rd99, %rd98, 3;
	add.s64 	%rd100, %rd1, %rd99;
	ld.global.f64 	%fd522, [%rd100+8];
	ld.f64 	%fd523, [%rd96+8];
	fma.rn.f64 	%fd524, %fd522, %fd523, %fd521;
	ld.global.f64 	%fd525, [%rd100+16];
	ld.f64 	%fd526, [%rd96+16];
	fma.rn.f64 	%fd527, %fd525, %fd526, %fd524;
	ld.global.f64 	%fd528, [%rd100+24];
	ld.f64 	%fd529, [%rd96+24];
	fma.rn.f64 	%fd581, %fd528, %fd529, %fd527;
	add.s32 	%r181, %r181, 4;
$L__BB0_67:
	setp.eq.s32 	%p48, %r87, 0;
	@%p48 bra 	$L__BB0_70;
	mul.wide.u32 	%rd101, %r181, 8;
	add.s64 	%rd110, %rd21, %rd101;
	neg.s32 	%r184, %r87;
$L__BB0_69:
	.pragma "nounroll";
	add.s32 	%r152, %r181, %r71;
	mul.wide.u32 	%rd102, %r152, 8;
	add.s64 	%rd103, %rd1, %rd102;
	ld.global.f64 	%fd530, [%rd103];
	ld.f64 	%fd531, [%rd110];
	fma.rn.f64 	%fd581, %fd530, %fd531, %fd581;
	add.s32 	%r181, %r181, 1;
	add.s64 	%rd110, %rd110, 8;
	add.s32 	%r184, %r184, 1;
	setp.ne.s32 	%p49, %r184, 0;
	@%p49 bra 	$L__BB0_69;
$L__BB0_70:
	bar.sync 	0;
	mul.wide.u32 	%rd104, %r4, 8;
	add.s64 	%rd105, %rd2, %rd104;
	ld.global.f64 	%fd532, [%rd105];
	mul.f64 	%fd533, %fd532, 0d3FE0000000000000;
	mad.lo.s32 	%r153, %r5, %r95, %r5;
	mul.wide.u32 	%rd106, %r153, 8;
	add.s64 	%rd107, %rd1, %rd106;
	ld.global.f64 	%fd534, [%rd107];
	mov.f64 	%fd535, 0d3FE0000000000000;
	div.rn.f64 	%fd536, %fd535, %fd534;
	mul.f64 	%fd537, %fd581, %fd536;
	sub.f64 	%fd538, %fd533, %fd537;
	st.global.f64 	[%rd105], %fd538;
$L__BB0_71:
	bar.sync 	0;
	ret;

}


// ===== COMPILED SASS (sm_100) =====

	.target	sm_100

	.elftype	@"ET_EXEC"


//--------------------- .note.nv.tkinfo           --------------------------
	.section	.note.nv.tkinfo,"",@"SHT_NOTE"
	.sectionflags	@"SHF_NOTE_NV_TKINFO"
	.tkinfo
        /*0018*/ 	.word	0x00000002
        /*0030*/ 	.string	""
        /*0030*/ 	.string	"ptxas"
        /*0030*/ 	.string	"Cuda compilation tools, release 13.0, V13.0.88"
        /*0030*/ 	.string	"Build cuda_13.0.r13.0/compiler.36424714_0"
        /*0030*/ 	.string	"-arch sm_100 -m 64 "



//--------------------- .note.nv.cuinfo           --------------------------
	.section	.note.nv.cuinfo,"",@"SHT_NOTE"
	.sectionflags	@"SHF_NOTE_NV_CUINFO"
        /*0018*/ 	.short	0x0002
        /*001a*/ 	.short	0x0064
        /*001c*/ 	.short	0x0082
	.zero		2


//--------------------- .nv.info                  --------------------------
	.section	.nv.info,"",@"SHT_CUDA_INFO"
	.align	4


	//----- nvinfo : EIATTR_REGCOUNT
	.align		4
        /*0000*/ 	.byte	0x04, 0x2f
        /*0002*/ 	.short	(.L_1 - .L_0)
	.align		4
.L_0:
        /*0004*/ 	.word	index@(_Z9JORkernelPdS_i)
        /*0008*/ 	.word	0x00000034


	//----- nvinfo : EIATTR_FRAME_SIZE
	.align		4
.L_1:
        /*000c*/ 	.byte	0x04, 0x11
        /*000e*/ 	.short	(.L_3 - .L_2)
	.align		4
.L_2:
        /*0010*/ 	.word	index@($__internal_0_$__cuda_sm20_div_rn_f64_full)
        /*0014*/ 	.word	0x00000000


	//----- nvinfo : EIATTR_FRAME_SIZE
	.align		4
.L_3:
        /*0018*/ 	.byte	0x04, 0x11
        /*001a*/ 	.short	(.L_5 - .L_4)
	.align		4
.L_4:
        /*001c*/ 	.word	index@(_Z9JORkernelPdS_i)
        /*0020*/ 	.word	0x00000000


	//----- nvinfo : EIATTR_MIN_STACK_SIZE
	.align		4
.L_5:
        /*0024*/ 	.byte	0x04, 0x12
        /*0026*/ 	.short	(.L_7 - .L_6)
	.align		4
.L_6:
        /*0028*/ 	.word	index@(_Z9JORkernelPdS_i)
        /*002c*/ 	.word	0x00000000
.L_7:


//--------------------- .nv.compat                --------------------------
	.section	.nv.compat,"",@"SHT_CUDA_COMPAT_INFO"
	.align	4
        /*0000*/ 	.byte	0x02, 0x09, 0x00, 0x00, 0x02, 0x02, 0x01, 0x00, 0x02, 0x05, 0x05, 0x00, 0x03, 0x07, 0x01, 0x01
        /*0010*/ 	.byte	0x02, 0x03, 0x00, 0x00, 0x02, 0x06, 0x01, 0x00, 0x04, 0x0b, 0x08, 0x00, 0x01, 0x00, 0x00, 0x00
        /*0020*/ 	.byte	0x00, 0x00, 0x00, 0x00


//--------------------- .nv.info._Z9JORkernelPdS_i --------------------------
	.section	.nv.info._Z9JORkernelPdS_i,"",@"SHT_CUDA_INFO"
	.sectionflags	@""
	.align	4


	//----- nvinfo : EIATTR_CUDA_API_VERSION
	.align		4
        /*0000*/ 	.byte	0x04, 0x37
        /*0002*/ 	.short	(.L_9 - .L_8)
.L_8:
        /*0004*/ 	.word	0x00000082


	//----- nvinfo : EIATTR_KPARAM_INFO
	.align		4
.L_9:
        /*0008*/ 	.byte	0x04, 0x17
        /*000a*/ 	.short	(.L_11 - .L_10)
.L_10:
        /*000c*/ 	.word	0x00000000
        /*0010*/ 	.short	0x0002
        /*0012*/ 	.short	0x0010
        /*0014*/ 	.byte	0x00, 0xf0, 0x11, 0x00


	//----- nvinfo : EIATTR_KPARAM_INFO
	.align		4
.L_11:
        /*0018*/ 	.byte	0x04, 0x17
        /*001a*/ 	.short	(.L_13 - .L_12)
.L_12:
        /*001c*/ 	.word	0x00000000
        /*0020*/ 	.short	0x0001
        /*0022*/ 	.short	0x0008
        /*0024*/ 	.byte	0x00, 0xf5, 0x21, 0x00


	//----- nvinfo : EIATTR_KPARAM_INFO
	.align		4
.L_13:
        /*0028*/ 	.byte	0x04, 0x17
        /*002a*/ 	.short	(.L_15 - .L_14)
.L_14:
        /*002c*/ 	.word	0x00000000
        /*0030*/ 	.short	0x0000
        /*0032*/ 	.short	0x0000
        /*0034*/ 	.byte	0x00, 0xf5, 0x21, 0x00


	//----- nvinfo : EIATTR_SPARSE_MMA_MASK
	.align		4
.L_15:
        /*0038*/ 	.byte	0x03, 0x50
        /*003a*/ 	.short	0x0000


	//----- nvinfo : EIATTR_MAXREG_COUNT
	.align		4
        /*003c*/ 	.byte	0x03, 0x1b
        /*003e*/ 	.short	0x00ff


	//----- nvinfo : EIATTR_NUM_BARRIERS
	.align		4
        /*0040*/ 	.byte	0x02, 0x4c
        /*0042*/ 	.byte	0x01
	.zero		1


	//----- nvinfo : EIATTR_EXTERNS
	.align		4
        /*0044*/ 	.byte	0x04, 0x0f
        /*0046*/ 	.short	(.L_17 - .L_16)


	//   ....[0]....
	.align		4
.L_16:
        /*0048*/ 	.word	index@(malloc)


	//----- nvinfo : EIATTR_MERCURY_ISA_VERSION
	.align		4
.L_17:
        /*004c*/ 	.byte	0x03, 0x5f
        /*004e*/ 	.short	0x0101


	//----- nvinfo : EIATTR_VRC_CTA_INIT_COUNT
	.align		4
        /*0050*/ 	.byte	0x02, 0x4a
	.zero		1
	.zero		1


	//----- nvinfo : EIATTR_SYSCALL_OFFSETS
	.align		4
        /*0054*/ 	.byte	0x04, 0x46
        /*0056*/ 	.short	(.L_19 - .L_18)


	//   ....[0]....
.L_18:
        /*0058*/ 	.word	0x00000230


	//----- nvinfo : EIATTR_EXIT_INSTR_OFFSETS
	.align		4
.L_19:
        /*005c*/ 	.byte	0x04, 0x1c
        /*005e*/ 	.short	(.L_21 - .L_20)


	//   ....[0]....
.L_20:
        /*0060*/ 	.word	0x000046c0


	//----- nvinfo : EIATTR_CRS_STACK_SIZE
	.align		4
.L_21:
        /*0064*/ 	.byte	0x04, 0x1e
        /*0066*/ 	.short	(.L_23 - .L_22)
.L_22:
        /*0068*/ 	.word	0x00000000


	//----- nvinfo : EIATTR_CBANK_PARAM_SIZE
	.align		4
.L_23:
        /*006c*/ 	.byte	0x03, 0x19
        /*006e*/ 	.short	0x0014


	//----- nvinfo : EIATTR_PARAM_CBANK
	.align		4
        /*0070*/ 	.byte	0x04, 0x0a
        /*0072*/ 	.short	(.L_25 - .L_24)
	.align		4
.L_24:
        /*0074*/ 	.word	index@(.nv.constant0._Z9JORkernelPdS_i)
        /*0078*/ 	.short	0x0380
        /*007a*/ 	.short	0x0014


	//----- nvinfo : EIATTR_SW_WAR
	.align		4
.L_25:
        /*007c*/ 	.byte	0x04, 0x36
        /*007e*/ 	.short	(.L_27 - .L_26)
.L_26:
        /*0080*/ 	.word	0x00000008
.L_27:


//--------------------- .nv.callgraph             --------------------------
	.section	.nv.callgraph,"",@"SHT_CUDA_CALLGRAPH"
	.align	4
	.sectionentsize	8
	.align		4
        /*0000*/ 	.word	0x00000000
	.align		4
        /*0004*/ 	.word	0xffffffff
	.align		4
        /*0008*/ 	.word	index@(_Z9JORkernelPdS_i)
	.align		4
        /*000c*/ 	.word	index@(malloc)
	.align		4
        /*0010*/ 	.word	0x00000000
	.align		4
        /*0014*/ 	.word	0xfffffffe
	.align		4
        /*0018*/ 	.word	0x00000000
	.align		4
        /*001c*/ 	.word	0xfffffffd
	.align		4
        /*0020*/ 	.word	0x00000000
	.align		4
        /*0024*/ 	.word	0xfffffffc


//--------------------- .nv.constant4             --------------------------
	.section	.nv.constant4,"a",@progbits
	.align	8
	.align		8
.nv.constant4:
        /*0000*/ 	.dword	malloc


//--------------------- .text._Z9JORkernelPdS_i   --------------------------
	.section	.text._Z9JORkernelPdS_i,"ax",@progbits
	.align	128
        .global         _Z9JORkernelPdS_i
        .type           _Z9JORkernelPdS_i,@function
        .size           _Z9JORkernelPdS_i,(.L_x_61 - _Z9JORkernelPdS_i)
        .other          _Z9JORkernelPdS_i,@"STO_CUDA_ENTRY STV_DEFAULT"
_Z9JORkernelPdS_i:
.text._Z9JORkernelPdS_i:
[----:B------:R-:W0:Y:S01]  /*0000*/  LDC R1, c[0x0][0x37c] ;  /* 0x0000df00ff017b82 */ /* 0x000e220000000800 */
[----:B------:R-:W1:Y:S01]  /*0010*/  S2R R16, SR_CTAID.X ;  /* 0x0000000000107919 */ /* 0x000e620000002500 */
[----:B------:R-:W1:Y:S01]  /*0020*/  LDCU UR4, c[0x0][0x370] ;  /* 0x00006e00ff0477ac */ /* 0x000e620008000800 */
[----:B------:R-:W1:Y:S01]  /*0030*/  S2R R3, SR_CTAID.Y ;  /* 0x0000000000037919 */ /* 0x000e620000002600 */
[----:B------:R-:W2:Y:S01]  /*0040*/  LDCU UR36, c[0x0][0x390] ;  /* 0x00007200ff2477ac */ /* 0x000ea20008000800 */
[----:B------:R-:W3:Y:S01]  /*0050*/  S2R R2, SR_TID.X ;  /* 0x0000000000027919 */ /* 0x000ee20000002100 */
[----:B------:R-:W3:Y:S01]  /*0060*/  S2R R17, SR_TID.Y ;  /* 0x0000000000117919 */ /* 0x000ee20000002200 */
[----:B-1----:R-:W-:Y:S02]  /*0070*/  IMAD R16, R3, UR4, R16 ;  /* 0x0000000403107c24 */ /* 0x002fe4000f8e0210 */
[----:B---3--:R-:W-:-:S04]  /*0080*/  IMAD R3, R17, 0x10, R2 ;  /* 0x0000001011037824 */ /* 0x008fc800078e0202 */
[----:B------:R-:W-:-:S05]  /*0090*/  IMAD R18, R16, 0x100, R3 ;  /* 0x0000010010127824 */ /* 0x000fca00078e0203 */
[----:B--2---:R-:W-:-:S13]  /*00a0*/  ISETP.GE.AND P0, PT, R18, UR36, PT ;  /* 0x0000002412007c0c */ /* 0x004fda000bf06270 */
[----:B0-----:R-:W-:Y:S05]  /*00b0*/  @P0 BRA `(.L_x_0) ;  /* 0x0000004400780947 */ /* 0x001fea0003800000 */
[----:B------:R-:W0:Y:S01]  /*00c0*/  I2F.U32.RP R0, UR36 ;  /* 0x0000002400007d06 */ /* 0x000e220008209000 */
[----:B------:R-:W-:-:S07]  /*00d0*/  ISETP.NE.U32.AND P1, PT, RZ, UR36, PT ;  /* 0x00000024ff007c0c */ /* 0x000fce000bf25070 */
[----:B0-----:R-:W0:Y:S02]  /*00e0*/  MUFU.RCP R0, R0 ;  /* 0x0000000000007308 */ /* 0x001e240000001000 */
[----:B0-----:R-:W-:Y:S01]  /*00f0*/  VIADD R4, R0, 0xffffffe ;  /* 0x0ffffffe00047836 */ /* 0x001fe20000000000 */
[----:B------:R-:W-:-:S05]  /*0100*/  MOV R0, 0x0 ;  /* 0x0000000000007802 */ /* 0x000fca0000000f00 */
[----:B------:R0:W1:Y:S01]  /*0110*/  F2I.FTZ.U32.TRUNC.NTZ R5, R4 ;  /* 0x0000000400057305 */ /* 0x000062000021f000 */
[----:B------:R2:W3:Y:S01]  /*0120*/  LDC.64 R6, c[0x4][R0] ;  /* 0x0100000000067b82 */ /* 0x0004e20000000a00 */
[----:B0-----:R-:W-:Y:S02]  /*0130*/  IMAD.MOV.U32 R4, RZ, RZ, RZ ;  /* 0x000000ffff047224 */ /* 0x001fe400078e00ff */
[----:B-1----:R-:W-:-:S04]  /*0140*/  IMAD.MOV R3, RZ, RZ, -R5 ;  /* 0x000000ffff037224 */ /* 0x002fc800078e0a05 */
[----:B------:R-:W-:-:S04]  /*0150*/  IMAD R3, R3, UR36, RZ ;  /* 0x0000002403037c24 */ /* 0x000fc8000f8e02ff */
[----:B------:R-:W-:-:S04]  /*0160*/  IMAD.HI.U32 R5, R5, R3, R4 ;  /* 0x0000000305057227 */ /* 0x000fc800078e0004 */
[----:B------:R-:W-:Y:S02]  /*0170*/  IMAD.MOV.U32 R4, RZ, RZ, 0x8 ;  /* 0x00000008ff047424 */ /* 0x000fe400078e00ff */
[----:B------:R-:W-:-:S04]  /*0180*/  IMAD.HI.U32 R5, R5, R18, RZ ;  /* 0x0000001205057227 */ /* 0x000fc800078e00ff */
[----:B------:R-:W-:-:S04]  /*0190*/  IMAD.MOV R5, RZ, RZ, -R5 ;  /* 0x000000ffff057224 */ /* 0x000fc800078e0a05 */
[----:B------:R-:W-:Y:S02]  /*01a0*/  IMAD R19, R5, UR36, R18 ;  /* 0x0000002405137c24 */ /* 0x000fe4000f8e0212 */
[----:B------:R-:W-:-:S03]  /*01b0*/  IMAD.MOV.U32 R5, RZ, RZ, 0x0 ;  /* 0x00000000ff057424 */ /* 0x000fc600078e00ff */
[----:B------:R-:W-:-:S13]  /*01c0*/  ISETP.GE.U32.AND P0, PT, R19, UR36, PT ;  /* 0x0000002413007c0c */ /* 0x000fda000bf06070 */
[----:B------:R-:W-:-:S05]  /*01d0*/  @P0 VIADD R19, R19, -UR36 ;  /* 0x8000002413130c36 */ /* 0x000fca0008000000 */
[----:B------:R-:W-:-:S13]  /*01e0*/  ISETP.GE.U32.AND P0, PT, R19, UR36, PT ;  /* 0x0000002413007c0c */ /* 0x000fda000bf06070 */
[----:B------:R-:W-:Y:S01]  /*01f0*/  @P0 VIADD R19, R19, -UR36 ;  /* 0x8000002413130c36 */ /* 0x000fe20008000000 */
[----:B------:R-:W-:-:S05]  /*0200*/  @!P1 LOP3.LUT R19, RZ, UR36, RZ, 0x33, !PT ;  /* 0x00000024ff139c12 */ /* 0x000fca000f8e33ff */
[----:B--23--:R-:W-:-:S07]  /*0210*/  IMAD.WIDE R4, R19, 0x8, -R4 ;  /* 0x0000000813047825 */ /* 0x00cfce00078e0a04 */
[----:B------:R-:W-:-:S07]  /*0220*/  LEPC R20, `(.L_x_1) ;  /* 0x000000001014794e */ /* 0x000fce0000000000 */
[----:B------:R-:W-:Y:S05]  /*0230*/  CALL.ABS.NOINC R6 ;  /* 0x0000000006007343 */ /* 0x000fea0003c00000 */
.L_x_1:
[----:B------:R-:W0:Y:S01]  /*0240*/  LDC R3, c[0x0][0x390] ;  /* 0x0000e400ff037b82 */ /* 0x000e220000000800 */
[----:B------:R-:W-:-:S07]  /*0250*/  CS2R R8, SRZ ;  /* 0x0000000000087805 */ /* 0x000fce000001ff00 */
[----:B------:R-:W1:Y:S01]  /*0260*/  LDC.64 R6, c[0x0][0x358] ;  /* 0x0000d600ff067b82 */ /* 0x000e620000000a00 */
[----:B0-----:R-:W-:-:S13]  /*0270*/  ISETP.GE.AND P0, PT, R3, 0x2, PT ;  /* 0x000000020300780c */ /* 0x001fda0003f06270 */
[----:B-1----:R-:W-:Y:S05]  /*0280*/  @!P0 BRA `(.L_x_2) ;  /* 0x0000000800a08947 */ /* 0x002fea0003800000 */
[C---:B------:R-:W-:Y:S01]  /*0290*/  VIADD R0, R3.reuse, 0xfffffffe ;  /* 0xfffffffe03007836 */ /* 0x040fe20000000000 */
[----:B------:R-:W-:Y:S01]  /*02a0*/  CS2R R8, SRZ ;  /* 0x0000000000087805 */ /* 0x000fe2000001ff00 */
[----:B------:R-:W-:-:S03]  /*02b0*/  VIADD R3, R3, 0xffffffff ;  /* 0xffffffff03037836 */ /* 0x000fc60000000000 */
[----:B------:R-:W-:Y:S01]  /*02c0*/  ISETP.GE.U32.AND P0, PT, R0, 0xf, PT ;  /* 0x0000000f0000780c */ /* 0x000fe20003f06070 */
[----:B------:R-:W-:Y:S01]  /*02d0*/  IMAD.MOV.U32 R0, RZ, RZ, 0x1 ;  /* 0x00000001ff007424 */ /* 0x000fe200078e00ff */
[----:B------:R-:W-:-:S11]  /*02e0*/  LOP3.LUT R33, R3, 0xf, RZ, 0xc0, !PT ;  /* 0x0000000f03217812 */ /* 0x000fd600078ec0ff */
[----:B------:R-:W-:Y:S05]  /*02f0*/  @!P0 BRA `(.L_x_3) ;  /* 0x0000000400148947 */ /* 0x000fea0003800000 */
[----:B------:R-:W-:Y:S01]  /*0300*/  BSSY.RECONVERGENT B0, `(.L_x_3) ;  /* 0x0000044000007945 */ /* 0x000fe20003800200 */
[----:B------:R-:W-:Y:S01]  /*0310*/  LOP3.LUT R32, R3, 0xfffffff0, RZ, 0xc0, !PT ;  /* 0xfffffff003207812 */ /* 0x000fe200078ec0ff */
[----:B------:R-:W-:Y:S01]  /*0320*/  IMAD.MOV.U32 R0, RZ, RZ, 0x1 ;  /* 0x00000001ff007424 */ /* 0x000fe200078e00ff */
[----:B------:R-:W-:-:S07]  /*0330*/  CS2R R8, SRZ ;  /* 0x0000000000087805 */ /* 0x000fce000001ff00 */
.L_x_4:
[----:B------:R-:W0:Y:S01]  /*0340*/  LDC.64 R12, c[0x0][0x380] ;  /* 0x0000e000ff0c7b82 */ /* 0x000e220000000a00 */
[C---:B------:R-:W-:Y:S02]  /*0350*/  R2UR UR4, R6.reuse ;  /* 0x00000000060472ca */ /* 0x040fe400000e0000 */
[C---:B------:R-:W-:Y:S02]  /*0360*/  R2UR UR5, R7.reuse ;  /* 0x00000000070572ca */ /* 0x040fe400000e0000 */
[C---:B------:R-:W-:Y:S02]  /*0370*/  R2UR UR6, R6.reuse ;  /* 0x00000000060672ca */ /* 0x040fe400000e0000 */
[C---:B------:R-:W-:Y:S01]  /*0380*/  R2UR UR7, R7.reuse ;  /* 0x00000000070772ca */ /* 0x040fe200000e0000 */
[----:B------:R-:W1:Y:S01]  /*0390*/  LDC.64 R10, c[0x0][0x388] ;  /* 0x0000e200ff0a7b82 */ /* 0x000e620000000a00 */
[----:B------:R-:W-:Y:S02]  /*03a0*/  R2UR UR8, R6 ;  /* 0x00000000060872ca */ /* 0x000fe400000e0000 */
[----:B------:R-:W-:-:S02]  /*03b0*/  R2UR UR9, R7 ;  /* 0x00000000070972ca */ /* 0x000fc400000e0000 */
[----:B------:R-:W-:Y:S02]  /*03c0*/  R2UR UR10, R6 ;  /* 0x00000000060a72ca */ /* 0x000fe400000e0000 */
[----:B------:R-:W-:Y:S01]  /*03d0*/  R2UR UR11, R7 ;  /* 0x00000000070b72ca */ /* 0x000fe200000e0000 */
[----:B0-----:R-:W-:-:S05]  /*03e0*/  IMAD.WIDE.U32 R12, R0, 0x8, R12 ;  /* 0x00000008000c7825 */ /* 0x001fca00078e000c */
[----:B------:R-:W2:Y:S01]  /*03f0*/  LDG.E.64 R34, desc[UR4][R12.64] ;  /* 0x000000040c227981 */ /* 0x000ea2000c1e1b00 */
[----:B-1----:R-:W-:-:S03]  /*0400*/  IMAD.WIDE.U32 R10, R0, 0x8, R10 ;  /* 0x00000008000a7825 */ /* 0x002fc600078e000a */
[----:B------:R-:W3:Y:S04]  /*0410*/  LDG.E.64 R26, desc[UR8][R12.64+0x8] ;  /* 0x000008080c1a7981 */ /* 0x000ee8000c1e1b00 */
[----:B------:R-:W2:Y:S04]  /*0420*/  LDG.E.64 R36, desc[UR6][R10.64] ;  /* 0x000000060a247981 */ /* 0x000ea8000c1e1b00 */
[----:B------:R-:W3:Y:S04]  /*0430*/  LDG.E.64 R24, desc[UR10][R10.64+0x8] ;  /* 0x0000080a0a187981 */ /* 0x000ee8000c1e1b00 */
[----:B------:R-:W4:Y:S04]  /*0440*/  LDG.E.64 R14, desc[UR4][R12.64+0x10] ;  /* 0x000010040c0e7981 */ /* 0x000f28000c1e1b00 */
[----:B------:R-:W4:Y:S04]  /*0450*/  LDG.E.64 R38, desc[UR6][R10.64+0x10] ;  /* 0x000010060a267981 */ /* 0x000f28000c1e1b00 */
[----:B------:R-:W5:Y:S04]  /*0460*/  LDG.E.64 R20, desc[UR8][R12.64+0x18] ;  /* 0x000018080c147981 */ /* 0x000f68000c1e1b00 */
[----:B------:R-:W5:Y:S04]  /*0470*/  LDG.E.64 R22, desc[UR10][R10.64+0x18] ;  /* 0x0000180a0a167981 */ /* 0x000f68000c1e1b00 */
[----:B------:R-:W5:Y:S04]  /*0480*/  LDG.E.64 R28, desc[UR4][R12.64+0x20] ;  /* 0x000020040c1c7981 */ /* 0x000f68000c1e1b00 */
[----:B------:R-:W5:Y:S04]  /*0490*/  LDG.E.64 R30, desc[UR6][R10.64+0x20] ;  /* 0x000020060a1e7981 */ /* 0x000f68000c1e1b00 */
[----:B------:R-:W5:Y:S01]  /*04a0*/  LDG.E.64 R40, desc[UR10][R10.64+0x78] ;  /* 0x0000780a0a287981 */ /* 0x000f62000c1e1b00 */
[----:B--2---:R-:W-:-:S03]  /*04b0*/  DFMA R8, R34, R36, R8 ;  /* 0x000000242208722b */ /* 0x004fc60000000008 */
[----:B------:R-:W2:Y:S04]  /*04c0*/  LDG.E.64 R34, desc[UR4][R12.64+0x28] ;  /* 0x000028040c227981 */ /* 0x000ea8000c1e1b00 */
[----:B------:R-:W2:Y:S01]  /*04d0*/  LDG.E.64 R36, desc[UR6][R10.64+0x28] ;  /* 0x000028060a247981 */ /* 0x000ea2000c1e1b00 */
[----:B---3--:R-:W-:-:S03]  /*04e0*/  DFMA R8, R26, R24, R8 ;  /* 0x000000181a08722b */ /* 0x008fc60000000008 */
[----:B------:R-:W3:Y:S04]  /*04f0*/  LDG.E.64 R24, desc[UR8][R12.64+0x30] ;  /* 0x000030080c187981 */ /* 0x000ee8000c1e1b00 */
[----:B------:R-:W3:Y:S01]  /*0500*/  LDG.E.64 R26, desc[UR10][R10.64+0x30] ;  /* 0x0000300a0a1a7981 */ /* 0x000ee2000c1e1b00 */
[----:B----4-:R-:W-:-:S03]  /*0510*/  DFMA R38, R14, R38, R8 ;  /* 0x000000260e26722b */ /* 0x010fc60000000008 */
[----:B------:R-:W4:Y:S04]  /*0520*/  LDG.E.64 R8, desc[UR4][R12.64+0x38] ;  /* 0x000038040c087981 */ /* 0x000f28000c1e1b00 */
[----:B------:R-:W4:Y:S01]  /*0530*/  LDG.E.64 R14, desc[UR6][R10.64+0x38] ;  /* 0x000038060a0e7981 */ /* 0x000f22000c1e1b00 */
[----:B-----5:R-:W-:-:S03]  /*0540*/  DFMA R38, R20, R22, R38 ;  /* 0x000000161426722b */ /* 0x020fc60000000026 */
[----:B------:R-:W5:Y:S04]  /*0550*/  LDG.E.64 R20, desc[UR8][R12.64+0x40] ;  /* 0x000040080c147981 */ /* 0x000f68000c1e1b00 */
[----:B------:R-:W5:Y:S01]  /*0560*/  LDG.E.64 R22, desc[UR10][R10.64+0x40] ;  /* 0x0000400a0a167981 */ /* 0x000f62000c1e1b00 */
[----:B------:R-:W-:-:S03]  /*0570*/  DFMA R38, R28, R30, R38 ;  /* 0x0000001e1c26722b */ /* 0x000fc60000000026 */
        /* <DEDUP_REMOVED lines=16> */
[----:B------:R-:W5:Y:S04]  /*0680*/  LDG.E.64 R30, desc[UR6][R10.64+0x70] ;  /* 0x000070060a1e7981 */ /* 0x000f68000c1e1b00 */
[----:B------:R-:W5:Y:S01]  /*0690*/  LDG.E.64 R38, desc[UR8][R12.64+0x78] ;  /* 0x000078080c267981 */ /* 0x000f62000c1e1b00 */
[----:B--2---:R-:W-:-:S08]  /*06a0*/  DFMA R34, R34, R36, R42 ;  /* 0x000000242222722b */ /* 0x004fd0000000002a */
[----:B---3--:R-:W-:-:S08]  /*06b0*/  DFMA R24, R24, R26, R34 ;  /* 0x0000001a1818722b */ /* 0x008fd00000000022 */
[----:B----4-:R-:W-:Y:S01]  /*06c0*/  DFMA R8, R8, R14, R24 ;  /* 0x0000000e0808722b */ /* 0x010fe20000000018 */
[----:B------:R-:W-:-:S07]  /*06d0*/  VIADD R15, R0, 0xf ;  /* 0x0000000f000f7836 */ /* 0x000fce0000000000 */
[----:B-----5:R-:W-:Y:S01]  /*06e0*/  DFMA R8, R20, R22, R8 ;  /* 0x000000161408722b */ /* 0x020fe20000000008 */
[----:B------:R-:W-:-:S07]  /*06f0*/  ISETP.NE.AND P0, PT, R15, R32, PT ;  /* 0x000000200f00720c */ /* 0x000fce0003f05270 */
[----:B------:R-:W-:Y:S01]  /*0700*/  DFMA R8, R28, R30, R8 ;  /* 0x0000001e1c08722b */ /* 0x000fe20000000008 */
[----:B------:R-:W-:-:S07]  /*0710*/  VIADD R0, R0, 0x10 ;  /* 0x0000001000007836 */ /* 0x000fce0000000000 */
[----:B------:R-:W-:Y:S01]  /*0720*/  DFMA R8, R38, R40, R8 ;  /* 0x000000282608722b */ /* 0x000fe20000000008 */
[----:B------:R-:W-:Y:S10]  /*0730*/  @P0 BRA `(.L_x_4) ;  /* 0xfffffffc00000947 */ /* 0x000ff4000383ffff */
[----:B------:R-:W-:Y:S05]  /*0740*/  BSYNC.RECONVERGENT B0 ;  /* 0x0000000000007941 */ /* 0x000fea0003800200 */
.L_x_3:
[----:B------:R-:W-:Y:S01]  /*0750*/  ISETP.NE.AND P0, PT, R33, RZ, PT ;  /* 0x000000ff2100720c */ /* 0x000fe20003f05270 */
[----:B------:R-:W-:-:S12]  /*0760*/  BSSY.RECONVERGENT B0, `(.L_x_2) ;  /* 0x000005a000007945 */ /* 0x000fd80003800200 */
[----:B------:R-:W-:Y:S05]  /*0770*/  @!P0 BRA `(.L_x_5) ;  /* 0x0000000400608947 */ /* 0x000fea0003800000 */
[----:B------:R-:W-:Y:S02]  /*0780*/  ISETP.GE.U32.AND P0, PT, R33, 0x8, PT ;  /* 0x000000082100780c */ /* 0x000fe40003f06070 */
[----:B------:R-:W-:-:S04]  /*0790*/  LOP3.LUT R46, R3, 0x7, RZ, 0xc0, !PT ;  /* 0x00000007032e7812 */ /* 0x000fc800078ec0ff */
[----:B------:R-:W-:-:S07]  /*07a0*/  ISETP.NE.AND P1, PT, R46, RZ, PT ;  /* 0x000000ff2e00720c */ /* 0x000fce0003f25270 */
[----:B------:R-:W-:Y:S06]  /*07b0*/  @!P0 BRA `(.L_x_6) ;  /* 0x0000000000948947 */ /* 0x000fec0003800000 */
[----:B------:R-:W0:Y:S01]  /*07c0*/  LDC.64 R32, c[0x0][0x380] ;  /* 0x0000e000ff207b82 */ /* 0x000e220000000a00 */
[C---:B------:R-:W-:Y:S02]  /*07d0*/  R2UR UR4, R6.reuse ;  /* 0x00000000060472ca */ /* 0x040fe400000e0000 */
[C---:B------:R-:W-:Y:S02]  /*07e0*/  R2UR UR5, R7.reuse ;  /* 0x00000000070572ca */ /* 0x040fe400000e0000 */
[----:B------:R-:W-:Y:S02]  /*07f0*/  R2UR UR6, R6 ;  /* 0x00000000060672ca */ /* 0x000fe400000e0000 */
[----:B------:R-:W-:Y:S01]  /*0800*/  R2UR UR7, R7 ;  /* 0x00000000070772ca */ /* 0x000fe200000e0000 */
[----:B------:R-:W1:Y:S01]  /*0810*/  LDC.64 R30, c[0x0][0x388] ;  /* 0x0000e200ff1e7b82 */ /* 0x000e620000000a00 */
[----:B0-----:R-:W-:-:S07]  /*0820*/  IMAD.WIDE.U32 R32, R0, 0x8, R32 ;  /* 0x0000000800207825 */ /* 0x001fce00078e0020 */
[----:B------:R-:W2:Y:S01]  /*0830*/  LDG.E.64 R34, desc[UR4][R32.64] ;  /* 0x0000000420227981 */ /* 0x000ea2000c1e1b00 */
[----:B-1----:R-:W-:Y:S01]  /*0840*/  IMAD.WIDE.U32 R30, R0, 0x8, R30 ;  /* 0x00000008001e7825 */ /* 0x002fe200078e001e */
[C---:B------:R-:W-:Y:S02]  /*0850*/  R2UR UR8, R6.reuse ;  /* 0x00000000060872ca */ /* 0x040fe400000e0000 */
[----:B------:R-:W3:Y:S04]  /*0860*/  LDG.E.64 R26, desc[UR4][R32.64+0x8] ;  /* 0x00000804201a7981 */ /* 0x000ee8000c1e1b00 */
[----:B------:R-:W2:Y:S01]  /*0870*/  LDG.E.64 R36, desc[UR6][R30.64] ;  /* 0x000000061e247981 */ /* 0x000ea2000c1e1b00 */
[C---:B------:R-:W-:Y:S02]  /*0880*/  R2UR UR9, R7.reuse ;  /* 0x00000000070972ca */ /* 0x040fe400000e0000 */
[----:B------:R-:W-:Y:S01]  /*0890*/  R2UR UR10, R6 ;  /* 0x00000000060a72ca */ /* 0x000fe200000e0000 */
[----:B------:R-:W3:Y:S01]  /*08a0*/  LDG.E.64 R28, desc[UR6][R30.64+0x8] ;  /* 0x000008061e1c7981 */ /* 0x000ee2000c1e1b00 */
[----:B------:R-:W-:-:S03]  /*08b0*/  R2UR UR11, R7 ;  /* 0x00000000070b72ca */ /* 0x000fc600000e0000 */
[----:B------:R-:W4:Y:S04]  /*08c0*/  LDG.E.64 R14, desc[UR4][R32.64+0x18] ;  /* 0x00001804200e7981 */ /* 0x000f28000c1e1b00 */
[----:B------:R-:W4:Y:S04]  /*08d0*/  LDG.E.64 R20, desc[UR6][R30.64+0x18] ;  /* 0x000018061e147981 */ /* 0x000f28000c1e1b00 */
[----:B------:R-:W5:Y:S04]  /*08e0*/  LDG.E.64 R22, desc[UR8][R32.64+0x10] ;  /* 0x0000100820167981 */ /* 0x000f68000c1e1b00 */
[----:B------:R-:W5:Y:S04]  /*08f0*/  LDG.E.64 R24, desc[UR10][R30.64+0x10] ;  /* 0x0000100a1e187981 */ /* 0x000f68000c1e1b00 */
[----:B------:R-:W4:Y:S04]  /*0900*/  LDG.E.64 R10, desc[UR8][R32.64+0x20] ;  /* 0x00002008200a7981 */ /* 0x000f28000c1e1b00 */
[----:B------:R-:W4:Y:S04]  /*0910*/  LDG.E.64 R12, desc[UR10][R30.64+0x20] ;  /* 0x0000200a1e0c7981 */ /* 0x000f28000c1e1b00 */
[----:B------:R-:W4:Y:S04]  /*0920*/  LDG.E.64 R38, desc[UR8][R32.64+0x30] ;  /* 0x0000300820267981 */ /* 0x000f28000c1e1b00 */
[----:B------:R-:W4:Y:S04]  /*0930*/  LDG.E.64 R40, desc[UR10][R30.64+0x30] ;  /* 0x0000300a1e287981 */ /* 0x000f28000c1e1b00 */
[----:B------:R-:W4:Y:S04]  /*0940*/  LDG.E.64 R42, desc[UR4][R32.64+0x38] ;  /* 0x00003804202a7981 */ /* 0x000f28000c1e1b00 */
[----:B------:R-:W4:Y:S01]  /*0950*/  LDG.E.64 R44, desc[UR6][R30.64+0x38] ;  /* 0x000038061e2c7981 */ /* 0x000f22000c1e1b00 */
[----:B--2---:R-:W-:-:S03]  /*0960*/  DFMA R8, R34, R36, R8 ;  /* 0x000000242208722b */ /* 0x004fc60000000008 */
[----:B------:R-:W2:Y:S04]  /*0970*/  LDG.E.64 R34, desc[UR4][R32.64+0x28] ;  /* 0x0000280420227981 */ /* 0x000ea8000c1e1b00 */
[----:B------:R-:W2:Y:S01]  /*0980*/  LDG.E.64 R36, desc[UR6][R30.64+0x28] ;  /* 0x000028061e247981 */ /* 0x000ea2000c1e1b00 */
[----:B---3--:R-:W-:-:S08]  /*0990*/  DFMA R8, R26, R28, R8 ;  /* 0x0000001c1a08722b */ /* 0x008fd00000000008 */
[----:B-----5:R-:W-:-:S08]  /*09a0*/  DFMA R8, R22, R24, R8 ;  /* 0x000000181608722b */ /* 0x020fd00000000008 */
[----:B----4-:R-:W-:-:S08]  /*09b0*/  DFMA R8, R14, R20, R8 ;  /* 0x000000140e08722b */ /* 0x010fd00000000008 */
[----:B------:R-:W-:Y:S01]  /*09c0*/  DFMA R8, R10, R12, R8 ;  /* 0x0000000c0a08722b */ /* 0x000fe20000000008 */
[----:B------:R-:W-:-:S07]  /*09d0*/  VIADD R0, R0, 0x8 ;  /* 0x0000000800007836 */ /* 0x000fce0000000000 */
[----:B--2---:R-:W-:-:S08]  /*09e0*/  DFMA R8, R34, R36, R8 ;  /* 0x000000242208722b */ /* 0x004fd00000000008 */
[----:B------:R-:W-:-:S08]  /*09f0*/  DFMA R8, R38, R40, R8 ;  /* 0x000000282608722b */ /* 0x000fd00000000008 */
[----:B------:R-:W-:-:S11]  /*0a00*/  DFMA R8, R42, R44, R8 ;  /* 0x0000002c2a08722b */ /* 0x000fd60000000008 */
.L_x_6:
        /* <DEDUP_REMOVED lines=15> */
[----:B0-----:R-:W-:-:S08]  /*0b00*/  IMAD.WIDE.U32 R10, R0, 0x8, R10 ;  /* 0x00000008000a7825 */ /* 0x001fd000078e000a */
[----:B------:R-:W2:Y:S01]  /*0b10*/  LDG.E.64 R22, desc[UR8][R10.64+0x8] ;  /* 0x000008080a167981 */ /* 0x000ea2000c1e1b00 */
[----:B-1----:R-:W-:-:S03]  /*0b20*/  IMAD.WIDE.U32 R14, R0, 0x8, R12 ;  /* 0x00000008000e7825 */ /* 0x002fc600078e000c */
[----:B------:R-:W3:Y:S04]  /*0b30*/  LDG.E.64 R26, desc[UR4][R10.64+0x10] ;  /* 0x000010040a1a7981 */ /* 0x000ee8000c1e1b00 */
[----:B------:R-:W4:Y:S04]  /*0b40*/  LDG.E.64 R12, desc[UR4][R10.64] ;  /* 0x000000040a0c7981 */ /* 0x000f28000c1e1b00 */
[----:B------:R-:W4:Y:S04]  /*0b50*/  LDG.E.64 R20, desc[UR6][R14.64] ;  /* 0x000000060e147981 */ /* 0x000f28000c1e1b00 */
[----:B------:R-:W2:Y:S04]  /*0b60*/  LDG.E.64 R24, desc[UR10][R14.64+0x8] ;  /* 0x0000080a0e187981 */ /* 0x000ea8000c1e1b00 */
[----:B------:R-:W3:Y:S04]  /*0b70*/  LDG.E.64 R28, desc[UR6][R14.64+0x10] ;  /* 0x000010060e1c7981 */ /* 0x000ee8000c1e1b00 */
[----:B------:R-:W5:Y:S04]  /*0b80*/  LDG.E.64 R30, desc[UR8][R10.64+0x18] ;  /* 0x000018080a1e7981 */ /* 0x000f68000c1e1b00 */
[----:B------:R-:W5:Y:S01]  /*0b90*/  LDG.E.64 R32, desc[UR10][R14.64+0x18] ;  /* 0x0000180a0e207981 */ /* 0x000f62000c1e1b00 */
[----:B------:R-:W-:Y:S01]  /*0ba0*/  VIADD R0, R0, 0x4 ;  /* 0x0000000400007836 */ /* 0x000fe20000000000 */
[----:B----4-:R-:W-:-:S08]  /*0bb0*/  DFMA R12, R12, R20, R8 ;  /* 0x000000140c0c722b */ /* 0x010fd00000000008 */
[----:B--2---:R-:W-:-:S08]  /*0bc0*/  DFMA R12, R22, R24, R12 ;  /* 0x00000018160c722b */ /* 0x004fd0000000000c */
[----:B---3--:R-:W-:-:S08]  /*0bd0*/  DFMA R12, R26, R28, R12 ;  /* 0x0000001c1a0c722b */ /* 0x008fd0000000000c */
[----:B-----5:R-:W-:-:S11]  /*0be0*/  DFMA R8, R30, R32, R12 ;  /* 0x000000201e08722b */ /* 0x020fd6000000000c */
.L_x_7:
[----:B------:R-:W-:Y:S05]  /*0bf0*/  @!P1 BRA `(.L_x_5) ;  /* 0x0000000000409947 */ /* 0x000fea0003800000 */
[----:B------:R-:W0:Y:S01]  /*0c00*/  LDC.64 R14, c[0x0][0x380] ;  /* 0x0000e000ff0e7b82 */ /* 0x000e220000000a00 */
[----:B------:R-:W-:-:S07]  /*0c10*/  IMAD.MOV.U32 R22, RZ, RZ, RZ ;  /* 0x000000ffff167224 */ /* 0x000fce00078e00ff */
[----:B------:R-:W1:Y:S02]  /*0c20*/  LDC.64 R20, c[0x0][0x388] ;  /* 0x0000e200ff147b82 */ /* 0x000e640000000a00 */
.L_x_8:
[----:B------:R-:W-:Y:S01]  /*0c30*/  R2UR UR4, R6 ;  /* 0x00000000060472ca */ /* 0x000fe200000e0000 */
[----:B0-----:R-:W-:Y:S01]  /*0c40*/  IMAD.WIDE.U32 R10, R0, 0x8, R14 ;  /* 0x00000008000a7825 */ /* 0x001fe200078e000e */
[C---:B------:R-:W-:Y:S02]  /*0c50*/  R2UR UR5, R7.reuse ;  /* 0x00000000070572ca */ /* 0x040fe400000e0000 */
[----:B------:R-:W-:Y:S01]  /*0c60*/  R2UR UR6, R6 ;  /* 0x00000000060672ca */ /* 0x000fe200000e0000 */
[----:B-1----:R-:W-:Y:S01]  /*0c70*/  IMAD.WIDE.U32 R12, R0, 0x8, R20 ;  /* 0x00000008000c7825 */ /* 0x002fe200078e0014 */
[----:B------:R-:W-:-:S09]  /*0c80*/  R2UR UR7, R7 ;  /* 0x00000000070772ca */ /* 0x000fd200000e0000 */
[----:B------:R-:W2:Y:S04]  /*0c90*/  LDG.E.64 R10, desc[UR4][R10.64] ;  /* 0x000000040a0a7981 */ /* 0x000ea8000c1e1b00 */
[----:B------:R-:W2:Y:S01]  /*0ca0*/  LDG.E.64 R12, desc[UR6][R12.64] ;  /* 0x000000060c0c7981 */ /* 0x000ea2000c1e1b00 */
[----:B------:R-:W-:Y:S02]  /*0cb0*/  VIADD R22, R22, 0x1 ;  /* 0x0000000116167836 */ /* 0x000fe40000000000 */
[----:B------:R-:W-:-:S03]  /*0cc0*/  VIADD R0, R0, 0x1 ;  /* 0x0000000100007836 */ /* 0x000fc60000000000 */
[----:B------:R-:W-:Y:S01]  /*0cd0*/  ISETP.NE.AND P0, PT, R22, R3, PT ;  /* 0x000000031600720c */ /* 0x000fe20003f05270 */
[----:B--2---:R-:W-:-:S12]  /*0ce0*/  DFMA R8, R10, R12, R8 ;  /* 0x0000000c0a08722b */ /* 0x004fd80000000008 */
[----:B------:R-:W-:Y:S05]  /*0cf0*/  @P0 BRA `(.L_x_8) ;  /* 0xfffffffc00cc0947 */ /* 0x000fea000383ffff */
.L_x_5:
[----:B------:R-:W-:Y:S05]  /*0d00*/  BSYNC.RECONVERGENT B0 ;  /* 0x0000000000007941 */ /* 0x000fea0003800200 */
.L_x_2:
[----:B------:R-:W0:Y:S01]  /*0d10*/  LDC.64 R12, c[0x0][0x380] ;  /* 0x0000e000ff0c7b82 */ /* 0x000e220000000a00 */
[----:B------:R-:W-:Y:S02]  /*0d20*/  R2UR UR4, R6 ;  /* 0x00000000060472ca */ /* 0x000fe400000e0000 */
[----:B------:R-:W-:-:S13]  /*0d30*/  R2UR UR5, R7 ;  /* 0x00000000070572ca */ /* 0x000fda00000e0000 */
[----:B0-----:R-:W2:Y:S01]  /*0d40*/  LDG.E.64 R14, desc[UR4][R12.64] ;  /* 0x000000040c0e7981 */ /* 0x001ea2000c1e1b00 */
[----:B------:R-:W-:Y:S01]  /*0d50*/  IMAD.MOV.U32 R20, RZ, RZ, 0x1 ;  /* 0x00000001ff147424 */ /* 0x000fe200078e00ff */
[----:B------:R-:W0:Y:S01]  /*0d60*/  LDC.64 R10, c[0x0][0x388] ;  /* 0x0000e200ff0a7b82 */ /* 0x000e220000000a00 */
[----:B------:R-:W-:Y:S01]  /*0d70*/  IMAD.MOV.U32 R3, RZ, RZ, 0x3fe00000 ;  /* 0x3fe00000ff037424 */ /* 0x000fe200078e00ff */
[----:B0-----:R-:W5:Y:S01]  /*0d80*/  LDG.E.64 R10, desc[UR4][R10.64] ;  /* 0x000000040a0a7981 */ /* 0x001f62000c1e1b00 */
[----:B--2---:R-:W0:Y:S02]  /*0d90*/  MUFU.RCP64H R21, R15 ;  /* 0x0000000f00157308 */ /* 0x004e240000001800 */
[----:B0-----:R-:W-:-:S08]  /*0da0*/  DFMA R22, -R14, R20, 1 ;  /* 0x3ff000000e16742b */ /* 0x001fd00000000114 */
[----:B------:R-:W-:-:S08]  /*0db0*/  DFMA R22, R22, R22, R22 ;  /* 0x000000161616722b */ /* 0x000fd00000000016 */
[----:B------:R-:W-:-:S08]  /*0dc0*/  DFMA R22, R20, R22, R20 ;  /* 0x000000161416722b */ /* 0x000fd00000000014 */
[----:B------:R-:W-:-:S08]  /*0dd0*/  DFMA R20, -R14, R22, 1 ;  /* 0x3ff000000e14742b */ /* 0x000fd00000000116 */
[----:B------:R-:W-:-:S08]  /*0de0*/  DFMA R20, R22, R20, R22 ;  /* 0x000000141614722b */ /* 0x000fd00000000016 */
[----:B------:R-:W-:-:S08]  /*0df0*/  DMUL R12, R20, 0.5 ;  /* 0x3fe00000140c7828 */ /* 0x000fd00000000000 */
[----:B------:R-:W-:-:S08]  /*0e00*/  DFMA R22, -R14, R12, 0.5 ;  /* 0x3fe000000e16742b */ /* 0x000fd0000000010c */
[----:B------:R-:W-:-:S10]  /*0e10*/  DFMA R12, R20, R22, R12 ;  /* 0x00000016140c722b */ /* 0x000fd4000000000c */
[----:B------:R-:W-:-:S05]  /*0e20*/  FFMA R0, RZ, R15, R13 ;  /* 0x0000000fff007223 */ /* 0x000fca000000000d */
[----:B------:R-:W-:Y:S01]  /*0e30*/  FSETP.GT.AND P0, PT, |R0|, 1.469367938527859385e-39, PT ;  /* 0x001000000000780b */ /* 0x000fe20003f04200 */
[----:B------:R-:W-:-:S12]  /*0e40*/  IMAD.MOV.U32 R0, RZ, RZ, RZ ;  /* 0x000000ffff007224 */ /* 0x000fd800078e00ff */
[----:B------:R-:W-:Y:S05]  /*0e50*/  @P0 BRA `(.L_x_9) ;  /* 0x0000000000180947 */ /* 0x000fea0003800000 */
[----:B------:R-:W-:Y:S01]  /*0e60*/  IMAD.MOV.U32 R26, RZ, RZ, R14 ;  /* 0x000000ffff1a7224 */ /* 0x000fe200078e000e */
[----:B------:R-:W-:Y:S01]  /*0e70*/  MOV R14, 0xea0 ;  /* 0x00000ea0000e7802 */ /* 0x000fe20000000f00 */
[----:B------:R-:W-:-:S07]  /*0e80*/  IMAD.MOV.U32 R27, RZ, RZ, R15 ;  /* 0x000000ffff1b7224 */ /* 0x000fce00078e000f */
[----:B-----5:R-:W-:Y:S05]  /*0e90*/  CALL.REL.NOINC `($__internal_0_$__cuda_sm20_div_rn_f64_full) ;  /* 0x00000038000c7944 */ /* 0x020fea0003c00000 */
[----:B------:R-:W-:Y:S02]  /*0ea0*/  IMAD.MOV.U32 R12, RZ, RZ, R36 ;  /* 0x000000ffff0c7224 */ /* 0x000fe400078e0024 */
[----:B------:R-:W-:-:S07]  /*0eb0*/  IMAD.MOV.U32 R13, RZ, RZ, R37 ;  /* 0x000000ffff0d7224 */ /* 0x000fce00078e0025 */
.L_x_9:
[----:B------:R-:W-:Y:S01]  /*0ec0*/  DMUL R8, R12, R8 ;  /* 0x000000080c087228 */ /* 0x000fe20000000000 */
[----:B------:R-:W-:Y:S01]  /*0ed0*/  R2UR UR4, R6 ;  /* 0x00000000060472ca */ /* 0x000fe200000e0000 */
[----:B------:R-:W-:Y:S01]  /*0ee0*/  BSSY.RECONVERGENT B0, `(.L_x_10) ;  /* 0x00001c8000007945 */ /* 0x000fe20003800200 */
[----:B------:R-:W-:Y:S02]  /*0ef0*/  R2UR UR5, R7 ;  /* 0x00000000070572ca */ /* 0x000fe400000e0000 */
[----:B------:R-:W-:-:S03]  /*0f00*/  ISETP.GE.U32.AND P0, PT, R19, 0x2, PT ;  /* 0x000000021300780c */ /* 0x000fc60003f06070 */
[----:B-----5:R-:W-:-:S08]  /*0f10*/  DFMA R8, R10, 0.5, -R8 ;  /* 0x3fe000000a08782b */ /* 0x020fd00000000808 */
[----:B------:R0:W-:Y:S02]  /*0f20*/  ST.E.64 desc[UR4][R4.64], R8 ;  /* 0x0000000804007985 */ /* 0x0001e4000c101b04 */
[----:B------:R-:W-:Y:S05]  /*0f30*/  @!P0 BRA `(.L_x_11) ;  /* 0x0000001c00088947 */ /* 0x000fea0003800000 */
[----:B------:R-:W1:Y:S01]  /*0f40*/  LDC.U16 R12, c[0x0][0x390] ;  /* 0x0000e400ff0c7b82 */ /* 0x000e620000000400 */
[----:B------:R-:W-:Y:S01]  /*0f50*/  IMAD.MOV.U32 R23, RZ, RZ, 0x1 ;  /* 0x00000001ff177424 */ /* 0x000fe200078e00ff */
[----:B0-----:R-:W-:Y:S01]  /*0f60*/  PRMT R8, RZ, 0x7610, R8 ;  /* 0x00007610ff087816 */ /* 0x001fe20000000008 */
[----:B------:R-:W-:Y:S01]  /*0f70*/  IMAD.MOV.U32 R9, RZ, RZ, RZ ;  /* 0x000000ffff097224 */ /* 0x000fe200078e00ff */
[----:B------:R-:W-:Y:S01]  /*0f80*/  PRMT R10, RZ, 0x7610, R10 ;  /* 0x00007610ff0a7816 */ /* 0x000fe2000000000a */
[C---:B-1----:R-:W-:Y:S02]  /*0f90*/  VIADD R11, R12.reuse, 0xe ;  /* 0x0000000e0c0b7836 */ /* 0x042fe40000000000 */
[----:B------:R-:W-:-:S07]  /*0fa0*/  VIADD R12, R12, 0x6 ;  /* 0x000000060c0c7836 */ /* 0x000fce0000000000 */
.L_x_32:
[----:B-1----:R-:W0:Y:S01]  /*0fb0*/  LDC R14, c[0x0][0x390] ;  /* 0x0000e400ff0e7b82 */ /* 0x002e220000000800 */
[----:B------:R-:W-:Y:S01]  /*0fc0*/  ISETP.GE.U32.AND P0, PT, R9, 0xf, PT ;  /* 0x0000000f0900780c */ /* 0x000fe20003f06070 */
[----:B------:R-:W-:Y:S01]  /*0fd0*/  IMAD.MOV R25, RZ, RZ, -R8 ;  /* 0x000000ffff197224 */ /* 0x000fe200078e0a08 */
[----:B------:R-:W-:Y:S01]  /*0fe0*/  BSSY.RECONVERGENT B1, `(.L_x_12) ;  /* 0x000005a000017945 */ /* 0x000fe20003800200 */
[C---:B------:R-:W-:Y:S01]  /*0ff0*/  VIADD R24, R10.reuse, 0x1 ;  /* 0x000000010a187836 */ /* 0x040fe20000000000 */
[----:B------:R-:W-:Y:S01]  /*1000*/  PRMT R13, R10, 0x7610, R13 ;  /* 0x000076100a0d7816 */ /* 0x000fe2000000000d */
[----:B------:R-:W-:Y:S01]  /*1010*/  VIADD R22, R8, 0x1 ;  /* 0x0000000108167836 */ /* 0x000fe20000000000 */
[----:B------:R-:W-:Y:S01]  /*1020*/  PRMT R25, R25, 0x7710, RZ ;  /* 0x0000771019197816 */ /* 0x000fe200000000ff */
[----:B------:R-:W-:Y:S01]  /*1030*/  IMAD.MOV.U32 R15, RZ, RZ, R9 ;  /* 0x000000ffff0f7224 */ /* 0x000fe200078e0009 */
[----:B------:R-:W-:Y:S01]  /*1040*/  CS2R R20, SRZ ;  /* 0x0000000000147805 */ /* 0x000fe2000001ff00 */
[----:B------:R-:W-:Y:S01]  /*1050*/  IMAD.MOV.U32 R43, RZ, RZ, RZ ;  /* 0x000000ffff2b7224 */ /* 0x000fe200078e00ff */
[----:B------:R-:W-:Y:S01]  /*1060*/  PRMT R10, R24, 0x7610, R10 ;  /* 0x00007610180a7816 */ /* 0x000fe2000000000a */
[----:B------:R-:W-:Y:S01]  /*1070*/  IMAD.IADD R42, R12, 0x1, R25 ;  /* 0x000000010c2a7824 */ /* 0x000fe200078e0219 */
[----:B------:R-:W-:-:S02]  /*1080*/  PRMT R8, R22, 0x7610, R8 ;  /* 0x0000761016087816 */ /* 0x000fc40000000008 */
[----:B0-----:R-:W-:Y:S01]  /*1090*/  IADD3 R44, PT, PT, -R9, -0x2, R14 ;  /* 0xfffffffe092c7810 */ /* 0x001fe20007ffe10e */
[----:B------:R-:W-:Y:S02]  /*10a0*/  IMAD R46, R23, R14, RZ ;  /* 0x0000000e172e7224 */ /* 0x000fe400078e02ff */
[----:B------:R-:W-:Y:S01]  /*10b0*/  IMAD.MOV.U32 R9, RZ, RZ, R23 ;  /* 0x000000ffff097224 */ /* 0x000fe200078e0017 */
[----:B------:R-:W-:Y:S06]  /*10c0*/  @!P0 BRA `(.L_x_13) ;  /* 0x00000004002c8947 */ /* 0x000fec0003800000 */
[----:B------:R-:W-:Y:S01]  /*10d0*/  IADD3 R24, P0, PT, R4, 0x40, RZ ;  /* 0x0000004004187810 */ /* 0x000fe20007f1e0ff */
[----:B------:R-:W-:Y:S01]  /*10e0*/  BSSY.RECONVERGENT B2, `(.L_x_13) ;  /* 0x0000049000027945 */ /* 0x000fe20003800200 */
[C---:B------:R-:W-:Y:S01]  /*10f0*/  LOP3.LUT R38, R9.reuse, 0xfffffff0, RZ, 0xc0, !PT ;  /* 0xfffffff009267812 */ /* 0x040fe200078ec0ff */
[----:B------:R-:W-:Y:S01]  /*1100*/  IMAD.MOV.U32 R39, RZ, RZ, R46 ;  /* 0x000000ffff277224 */ /* 0x000fe200078e002e */
[----:B------:R-:W-:Y:S02]  /*1110*/  LOP3.LUT R43, R9, 0x7ffffff0, RZ, 0xc0, !PT ;  /* 0x7ffffff0092b7812 */ /* 0x000fe400078ec0ff */
[----:B------:R-:W-:Y:S01]  /*1120*/  CS2R R20, SRZ ;  /* 0x0000000000147805 */ /* 0x000fe2000001ff00 */
[----:B------:R-:W-:Y:S02]  /*1130*/  IMAD.X R25, RZ, RZ, R5, P0 ;  /* 0x000000ffff197224 */ /* 0x000fe400000e0605 */
[----:B------:R-:W-:-:S07]  /*1140*/  IMAD.MOV R38, RZ, RZ, -R38 ;  /* 0x000000ffff267224 */ /* 0x000fce00078e0a26 */
.L_x_14:
[----:B------:R-:W0:Y:S01]  /*1150*/  LDC.64 R36, c[0x0][0x380] ;  /* 0x0000e000ff247b82 */ /* 0x000e220000000a00 */
[C---:B------:R-:W-:Y:S01]  /*1160*/  R2UR UR6, R6.reuse ;  /* 0x00000000060672ca */ /* 0x040fe200000e0000 */
[----:B------:R-:W-:Y:S01]  /*1170*/  IMAD.MOV.U32 R22, RZ, RZ, R24 ;  /* 0x000000ffff167224 */ /* 0x000fe200078e0018 */
[C---:B------:R-:W-:Y:S01]  /*1180*/  R2UR UR7, R7.reuse ;  /* 0x00000000070772ca */ /* 0x040fe200000e0000 */
[----:B------:R-:W-:Y:S01]  /*1190*/  IMAD.MOV.U32 R23, RZ, RZ, R25 ;  /* 0x000000ffff177224 */ /* 0x000fe200078e0019 */
[----:B------:R-:W-:Y:S02]  /*11a0*/  R2UR UR4, R6 ;  /* 0x00000000060472ca */ /* 0x000fe400000e0000 */
[----:B------:R-:W-:-:S09]  /*11b0*/  R2UR UR5, R7 ;  /* 0x00000000070572ca */ /* 0x000fd200000e0000 */
[----:B------:R-:W2:Y:S01]  /*11c0*/  LD.E.64 R24, desc[UR6][R22.64+-0x40] ;  /* 0xffffc00616187980 */ /* 0x000ea2000c101b00 */
[----:B------:R-:W-:Y:S02]  /*11d0*/  R2UR UR10, R6 ;  /* 0x00000000060a72ca */ /* 0x000fe400000e0000 */
[----:B------:R-:W-:Y:S01]  /*11e0*/  R2UR UR11, R7 ;  /* 0x00000000070b72ca */ /* 0x000fe200000e0000 */
[----:B------:R-:W3:Y:S01]  /*11f0*/  LD.E.64 R28, desc[UR6][R22.64+-0x38] ;  /* 0xffffc806161c7980 */ /* 0x000ee2000c101b00 */
[----:B0-----:R-:W-:-:S05]  /*1200*/  IMAD.WIDE R36, R39, 0x8, R36 ;  /* 0x0000000827247825 */ /* 0x001fca00078e0224 */
[----:B------:R-:W2:Y:S01]  /*1210*/  LDG.E.64 R26, desc[UR4][R36.64] ;  /* 0x00000004241a7981 */ /* 0x000ea2000c1e1b00 */
[----:B------:R-:W-:Y:S02]  /*1220*/  R2UR UR8, R6 ;  /* 0x00000000060872ca */ /* 0x000fe400000e0000 */
[----:B------:R-:W-:Y:S01]  /*1230*/  R2UR UR9, R7 ;  /* 0x00000000070972ca */ /* 0x000fe200000e0000 */
[----:B------:R-:W3:Y:S04]  /*1240*/  LDG.E.64 R30, desc[UR4][R36.64+0x8] ;  /* 0x00000804241e7981 */ /* 0x000ee8000c1e1b00 */
[----:B------:R-:W4:Y:S04]  /*1250*/  LD.E.64 R34, desc[UR10][R22.64+0x20] ;  /* 0x0000200a16227980 */ /* 0x000f28000c101b00 */
[----:B------:R-:W5:Y:S01]  /*1260*/  LDG.E.64 R32, desc[UR4][R36.64+0x68] ;  /* 0x0000680424207981 */ /* 0x000f62000c1e1b00 */
[----:B--2---:R-:W-:-:S03]  /*1270*/  DFMA R20, R26, R24, R20 ;  /* 0x000000181a14722b */ /* 0x004fc60000000014 */
[----:B------:R-:W2:Y:S04]  /*1280*/  LD.E.64 R26, desc[UR10][R22.64+-0x30] ;  /* 0xffffd00a161a7980 */ /* 0x000ea8000c101b00 */
[----:B------:R-:W2:Y:S01]  /*1290*/  LDG.E.64 R24, desc[UR8][R36.64+0x10] ;  /* 0x0000100824187981 */ /* 0x000ea2000c1e1b00 */
[----:B---3--:R-:W-:-:S03]  /*12a0*/  DFMA R28, R30, R28, R20 ;  /* 0x0000001c1e1c722b */ /* 0x008fc60000000014 */
[----:B------:R-:W3:Y:S04]  /*12b0*/  LD.E.64 R30, desc[UR6][R22.64+-0x28] ;  /* 0xffffd806161e7980 */ /* 0x000ee8000c101b00 */
[----:B------:R-:W3:Y:S01]  /*12c0*/  LDG.E.64 R20, desc[UR4][R36.64+0x18] ;  /* 0x0000180424147981 */ /* 0x000ee2000c1e1b00 */
        /* <DEDUP_REMOVED lines=25> */
[----:B------:R-:W4:Y:S04]  /*1460*/  LDG.E.64 R24, desc[UR8][R36.64+0x60] ;  /* 0x0000600824187981 */ /* 0x000f28000c1e1b00 */
[----:B------:R-:W2:Y:S01]  /*1470*/  LD.E.64 R30, desc[UR6][R22.64+0x38] ;  /* 0x00003806161e7980 */ /* 0x000ea2000c101b00 */
[----:B---3--:R-:W-:-:S03]  /*1480*/  DFMA R26, R20, R26, R28 ;  /* 0x0000001a141a722b */ /* 0x008fc6000000001c */
[----:B------:R-:W5:Y:S04]  /*1490*/  LD.E.64 R20, desc[UR6][R22.64+0x28] ;  /* 0x0000280616147980 */ /* 0x000f68000c101b00 */
[----:B------:R-:W2:Y:S01]  /*14a0*/  LDG.E.64 R28, desc[UR4][R36.64+0x78] ;  /* 0x00007804241c7981 */ /* 0x000ea2000c1e1b00 */
[----:B----4-:R-:W-:-:S03]  /*14b0*/  DFMA R34, R24, R34, R26 ;  /* 0x000000221822722b */ /* 0x010fc6000000001a */
[----:B------:R-:W3:Y:S04]  /*14c0*/  LD.E.64 R24, desc[UR10][R22.64+0x30] ;  /* 0x0000300a16187980 */ /* 0x000ee8000c101b00 */
[----:B------:R-:W3:Y:S01]  /*14d0*/  LDG.E.64 R26, desc[UR8][R36.64+0x70] ;  /* 0x00007008241a7981 */ /* 0x000ee2000c1e1b00 */
[----:B------:R-:W-:Y:S01]  /*14e0*/  VIADD R38, R38, 0x10 ;  /* 0x0000001026267836 */ /* 0x000fe20000000000 */
[----:B-----5:R-:W-:-:S04]  /*14f0*/  DFMA R20, R32, R20, R34 ;  /* 0x000000142014722b */ /* 0x020fc80000000022 */
[----:B------:R-:W-:Y:S01]  /*1500*/  ISETP.NE.AND P0, PT, R38, RZ, PT ;  /* 0x000000ff2600720c */ /* 0x000fe20003f05270 */
[----:B------:R-:W-:-:S03]  /*1510*/  VIADD R39, R39, 0x10 ;  /* 0x0000001027277836 */ /* 0x000fc60000000000 */
[----:B---3--:R-:W-:Y:S01]  /*1520*/  DFMA R20, R26, R24, R20 ;  /* 0x000000181a14722b */ /* 0x008fe20000000014 */
[----:B------:R-:W-:-:S07]  /*1530*/  IADD3 R24, P1, PT, R22, 0x80, RZ ;  /* 0x0000008016187810 */ /* 0x000fce0007f3e0ff */
[----:B--2---:R-:W-:Y:S01]  /*1540*/  DFMA R20, R28, R30, R20 ;  /* 0x0000001e1c14722b */ /* 0x004fe20000000014 */
[----:B------:R-:W-:Y:S01]  /*1550*/  IMAD.X R25, RZ, RZ, R23, P1 ;  /* 0x000000ffff197224 */ /* 0x000fe200008e0617 */
[----:B------:R-:W-:Y:S09]  /*1560*/  @P0 BRA `(.L_x_14) ;  /* 0xfffffff800f80947 */ /* 0x000ff2000383ffff */
[----:B------:R-:W-:Y:S05]  /*1570*/  BSYNC.RECONVERGENT B2 ;  /* 0x0000000000027941 */ /* 0x000fea0003800200 */
.L_x_13:
[----:B------:R-:W-:Y:S05]  /*1580*/  BSYNC.RECONVERGENT B1 ;  /* 0x0000000000017941 */ /* 0x000fea0003800200 */
.L_x_12:
[----:B------:R-:W-:Y:S01]  /*1590*/  LOP3.LUT P0, RZ, R9, 0xf, RZ, 0xc0, !PT ;  /* 0x0000000f09ff7812 */ /* 0x000fe2000780c0ff */
[----:B------:R-:W-:-:S12]  /*15a0*/  BSSY.RECONVERGENT B1, `(.L_x_15) ;  /* 0x0000070000017945 */ /* 0x000fd80003800200 */
[----:B------:R-:W-:Y:S05]  /*15b0*/  @!P0 BRA `(.L_x_16) ;  /* 0x0000000400b88947 */ /* 0x000fea0003800000 */
[----:B------:R-:W-:Y:S01]  /*15c0*/  LOP3.LUT R23, R10, 0xf, RZ, 0xc0, !PT ;  /* 0x0000000f0a177812 */ /* 0x000fe200078ec0ff */
[----:B------:R-:W-:Y:S03]  /*15d0*/  BSSY.RECONVERGENT B2, `(.L_x_17) ;  /* 0x000002c000027945 */ /* 0x000fe60003800200 */
[C---:B------:R-:W-:Y:S01]  /*15e0*/  LOP3.LUT P1, RZ, R23.reuse, 0x7, RZ, 0xc0, !PT ;  /* 0x0000000717ff7812 */ /* 0x040fe2000782c0ff */
[----:B------:R-:W-:-:S05]  /*15f0*/  VIADD R22, R23, 0xffffffff ;  /* 0xffffffff17167836 */ /* 0x000fca0000000000 */
[----:B------:R-:W-:-:S13]  /*1600*/  ISETP.GE.U32.AND P0, PT, R22, 0x7, PT ;  /* 0x000000071600780c */ /* 0x000fda0003f06070 */
[----:B------:R-:W-:Y:S05]  /*1610*/  @!P0 BRA `(.L_x_18) ;  /* 0x00000000009c8947 */ /* 0x000fea0003800000 */
[----:B------:R-:W0:Y:S01]  /*1620*/  LDC.64 R22, c[0x0][0x380] ;  /* 0x0000e000ff167b82 */ /* 0x000e220000000a00 */
[----:B------:R-:W-:Y:S01]  /*1630*/  R2UR UR6, R6 ;  /* 0x00000000060672ca */ /* 0x000fe200000e0000 */
[----:B------:R-:W-:Y:S01]  /*1640*/  IMAD.IADD R27, R46, 0x1, R43 ;  /* 0x000000012e1b7824 */ /* 0x000fe200078e022b */
[----:B------:R-:W-:Y:S01]  /*1650*/  R2UR UR7, R7 ;  /* 0x00000000070772ca */ /* 0x000fe200000e0000 */
[----:B------:R-:W-:Y:S01]  /*1660*/  IMAD.WIDE.U32 R24, R43, 0x8, R4 ;  /* 0x000000082b187825 */ /* 0x000fe200078e0004 */
[C---:B------:R-:W-:Y:S02]  /*1670*/  R2UR UR4, R6.reuse ;  /* 0x00000000060472ca */ /* 0x040fe400000e0000 */
[C---:B------:R-:W-:Y:S02]  /*1680*/  R2UR UR5, R7.reuse ;  /* 0x00000000070572ca */ /* 0x040fe400000e0000 */
[----:B------:R-:W-:Y:S02]  /*1690*/  R2UR UR10, R6 ;  /* 0x00000000060a72ca */ /* 0x000fe400000e0000 */
[----:B------:R-:W-:-:S02]  /*16a0*/  R2UR UR11, R7 ;  /* 0x00000000070b72ca */ /* 0x000fc400000e0000 */
[----:B------:R-:W-:Y:S02]  /*16b0*/  R2UR UR8, R6 ;  /* 0x00000000060872ca */ /* 0x000fe400000e0000 */
[----:B------:R-:W-:Y:S01]  /*16c0*/  R2UR UR9, R7 ;  /* 0x00000000070972ca */ /* 0x000fe200000e0000 */
[----:B------:R-:W2:Y:S01]  /*16d0*/  LD.E.64 R32, desc[UR6][R24.64+0x8] ;  /* 0x0000080618207980 */ /* 0x000ea2000c101b00 */
[----:B0-----:R-:W-:-:S07]  /*16e0*/  IMAD.WIDE R22, R27, 0x8, R22 ;  /* 0x000000081b167825 */ /* 0x001fce00078e0216 */
[----:B------:R-:W3:Y:S04]  /*16f0*/  LD.E.64 R28, desc[UR10][R24.64+0x10] ;  /* 0x0000100a181c7980 */ /* 0x000ee8000c101b00 */
[----:B------:R-:W4:Y:S04]  /*1700*/  LD.E.64 R26, desc[UR6][R24.64] ;  /* 0x00000006181a7980 */ /* 0x000f28000c101b00 */
[----:B------:R-:W4:Y:S04]  /*1710*/  LDG.E.64 R36, desc[UR4][R22.64] ;  /* 0x0000000416247981 */ /* 0x000f28000c1e1b00 */
[----:B------:R-:W2:Y:S04]  /*1720*/  LDG.E.64 R34, desc[UR4][R22.64+0x8] ;  /* 0x0000080416227981 */ /* 0x000ea8000c1e1b00 */
[----:B------:R-:W3:Y:S01]  /*1730*/  LDG.E.64 R30, desc[UR8][R22.64+0x10] ;  /* 0x00001008161e7981 */ /* 0x000ee2000c1e1b00 */
[----:B------:R-:W-:-:S02]  /*1740*/  R2UR UR12, R6 ;  /* 0x00000000060c72ca */ /* 0x000fc400000e0000 */
[----:B------:R-:W-:Y:S01]  /*1750*/  R2UR UR13, R7 ;  /* 0x00000000070d72ca */ /* 0x000fe200000e0000 */
[----:B------:R-:W5:-:S12]  /*1760*/  LDG.E.64 R40, desc[UR8][R22.64+0x38] ;  /* 0x0000380816287981 */ /* 0x000f58000c1e1b00 */
[----:B------:R-:W5:Y:S01]  /*1770*/  LD.E.64 R38, desc[UR12][R24.64+0x38] ;  /* 0x0000380c18267980 */ /* 0x000f62000c101b00 */
[----:B----4-:R-:W-:-:S03]  /*1780*/  DFMA R20, R36, R26, R20 ;  /* 0x0000001a2414722b */ /* 0x010fc60000000014 */
[----:B------:R-:W4:Y:S04]  /*1790*/  LD.E.64 R36, desc[UR6][R24.64+0x18] ;  /* 0x0000180618247980 */ /* 0x000f28000c101b00 */
[----:B------:R-:W4:Y:S01]  /*17a0*/  LDG.E.64 R26, desc[UR4][R22.64+0x18] ;  /* 0x00001804161a7981 */ /* 0x000f22000c1e1b00 */
[----:B--2---:R-:W-:-:S03]  /*17b0*/  DFMA R20, R34, R32, R20 ;  /* 0x000000202214722b */ /* 0x004fc60000000014 */
[----:B------:R-:W2:Y:S04]  /*17c0*/  LD.E.64 R32, desc[UR6][R24.64+0x20] ;  /* 0x0000200618207980 */ /* 0x000ea8000c101b00 */
[----:B------:R-:W2:Y:S01]  /*17d0*/  LDG.E.64 R34, desc[UR4][R22.64+0x20] ;  /* 0x0000200416227981 */ /* 0x000ea2000c1e1b00 */
[----:B---3--:R-:W-:-:S03]  /*17e0*/  DFMA R28, R30, R28, R20 ;  /* 0x0000001c1e1c722b */ /* 0x008fc60000000014 */
[----:B------:R-:W3:Y:S04]  /*17f0*/  LD.E.64 R20, desc[UR10][R24.64+0x28] ;  /* 0x0000280a18147980 */ /* 0x000ee8000c101b00 */
[----:B------:R-:W3:Y:S01]  /*1800*/  LDG.E.64 R30, desc[UR8][R22.64+0x28] ;  /* 0x00002808161e7981 */ /* 0x000ee2000c1e1b00 */
[----:B----4-:R-:W-:-:S03]  /*1810*/  DFMA R36, R26, R36, R28 ;  /* 0x000000241a24722b */ /* 0x010fc6000000001c */
[----:B------:R-:W4:Y:S04]  /*1820*/  LD.E.64 R26, desc[UR6][R24.64+0x30] ;  /* 0x00003006181a7980 */ /* 0x000f28000c101b00 */
[----:B------:R-:W4:Y:S01]  /*1830*/  LDG.E.64 R28, desc[UR4][R22.64+0x30] ;  /* 0x00003004161c7981 */ /* 0x000f22000c1e1b00 */
[----:B--2---:R-:W-:-:S08]  /*1840*/  DFMA R32, R34, R32, R36 ;  /* 0x000000202220722b */ /* 0x004fd00000000024 */
[----:B---3--:R-:W-:Y:S01]  /*1850*/  DFMA R20, R30, R20, R32 ;  /* 0x000000141e14722b */ /* 0x008fe20000000020 */
[----:B------:R-:W-:-:S07]  /*1860*/  VIADD R43, R43, 0x8 ;  /* 0x000000082b2b7836 */ /* 0x000fce0000000000 */
[----:B----4-:R-:W-:-:S08]  /*1870*/  DFMA R20, R28, R26, R20 ;  /* 0x0000001a1c14722b */ /* 0x010fd00000000014 */
[----:B-----5:R-:W-:-:S11]  /*1880*/  DFMA R20, R40, R38, R20 ;  /* 0x000000262814722b */ /* 0x020fd60000000014 */
.L_x_18:
[----:B------:R-:W-:Y:S05]  /*1890*/  BSYNC.RECONVERGENT B2 ;  /* 0x0000000000027941 */ /* 0x000fea0003800200 */
.L_x_17:
[----:B------:R-:W-:Y:S05]  /*18a0*/  @!P1 BRA `(.L_x_16) ;  /* 0x0000000000fc9947 */ /* 0x000fea0003800000 */
[----:B------:R-:W-:Y:S01]  /*18b0*/  LOP3.LUT R45, R8, 0xffff, RZ, 0xc0, !PT ;  /* 0x0000ffff082d7812 */ /* 0x000fe200078ec0ff */
[----:B------:R-:W-:Y:S03]  /*18c0*/  BSSY.RECONVERGENT B2, `(.L_x_19) ;  /* 0x0000020000027945 */ /* 0x000fe60003800200 */
[C---:B------:R-:W-:Y:S02]  /*18d0*/  LOP3.LUT R22, R45.reuse, 0x7, RZ, 0xc0, !PT ;  /* 0x000000072d167812 */ /* 0x040fe400078ec0ff */
[----:B------:R-:W-:-:S03]  /*18e0*/  LOP3.LUT R45, R45, 0x3, RZ, 0xc0, !PT ;  /* 0x000000032d2d7812 */ /* 0x000fc600078ec0ff */
[----:B------:R-:W-:Y:S01]  /*18f0*/  VIADD R22, R22, 0xffffffff ;  /* 0xffffffff16167836 */ /* 0x000fe20000000000 */
[----:B------:R-:W-:-:S04]  /*1900*/  ISETP.NE.AND P1, PT, R45, RZ, PT ;  /* 0x000000ff2d00720c */ /* 0x000fc80003f25270 */
        /* <DEDUP_REMOVED lines=12> */
[----:B------:R-:W-:-:S05]  /*19d0*/  R2UR UR9, R7 ;  /* 0x00000000070972ca */ /* 0x000fca00000e0000 */
[----:B------:R-:W2:Y:S01]  /*19e0*/  LD.E.64 R32, desc[UR6][R38.64+0x10] ;  /* 0x0000100626207980 */ /* 0x000ea2000c101b00 */
[----:B0-----:R-:W-:-:S03]  /*19f0*/  IMAD.WIDE R22, R25, 0x8, R22 ;  /* 0x0000000819167825 */ /* 0x001fc600078e0216 */
[----:B------:R-:W3:Y:S04]  /*1a00*/  LD.E.64 R28, desc[UR10][R38.64+0x8] ;  /* 0x0000080a261c7980 */ /* 0x000ee8000c101b00 */
[----:B------:R-:W4:Y:S04]  /*1a10*/  LD.E.64 R24, desc[UR6][R38.64] ;  /* 0x0000000626187980 */ /* 0x000f28000c101b00 */
[----:B------:R-:W4:Y:S04]  /*1a20*/  LDG.E.64 R26, desc[UR4][R22.64] ;  /* 0x00000004161a7981 */ /* 0x000f28000c1e1b00 */
[----:B------:R-:W3:Y:S04]  /*1a30*/  LDG.E.64 R30, desc[UR8][R22.64+0x8] ;  /* 0x00000808161e7981 */ /* 0x000ee8000c1e1b00 */
[----:B------:R-:W2:Y:S04]  /*1a40*/  LDG.E.64 R34, desc[UR4][R22.64+0x10] ;  /* 0x0000100416227981 */ /* 0x000ea8000c1e1b00 */
[----:B------:R-:W5:Y:S04]  /*1a50*/  LD.E.64 R36, desc[UR10][R38.64+0x18] ;  /* 0x0000180a26247980 */ /* 0x000f68000c101b00 */
[----:B------:R-:W5:Y:S01]  /*1a60*/  LDG.E.64 R40, desc[UR8][R22.64+0x18] ;  /* 0x0000180816287981 */ /* 0x000f62000c1e1b00 */
[----:B------:R-:W-:Y:S01]  /*1a70*/  VIADD R43, R43, 0x4 ;  /* 0x000000042b2b7836 */ /* 0x000fe20000000000 */
[----:B----4-:R-:W-:-:S08]  /*1a80*/  DFMA R24, R26, R24, R20 ;  /* 0x000000181a18722b */ /* 0x010fd00000000014 */
[----:B---3--:R-:W-:-:S08]  /*1a90*/  DFMA R24, R30, R28, R24 ;  /* 0x0000001c1e18722b */ /* 0x008fd00000000018 */
[----:B--2---:R-:W-:-:S08]  /*1aa0*/  DFMA R24, R34, R32, R24 ;  /* 0x000000202218722b */ /* 0x004fd00000000018 */
[----:B-----5:R-:W-:-:S11]  /*1ab0*/  DFMA R20, R40, R36, R24 ;  /* 0x000000242814722b */ /* 0x020fd60000000018 */
.L_x_20:
[----:B------:R-:W-:Y:S05]  /*1ac0*/  BSYNC.RECONVERGENT B2 ;  /* 0x0000000000027941 */ /* 0x000fea0003800200 */
.L_x_19:
[----:B------:R-:W-:Y:S05]  /*1ad0*/  @!P1 BRA `(.L_x_16) ;  /* 0x0000000000709947 */ /* 0x000fea0003800000 */
[----:B------:R-:W0:Y:S01]  /*1ae0*/  LDC.64 R22, c[0x0][0x380] ;  /* 0x0000e000ff167b82 */ /* 0x000e220000000a00 */
[----:B------:R-:W-:Y:S01]  /*1af0*/  R2UR UR6, R6 ;  /* 0x00000000060672ca */ /* 0x000fe200000e0000 */
[----:B------:R-:W-:Y:S01]  /*1b00*/  IMAD.IADD R27, R46, 0x1, R43 ;  /* 0x000000012e1b7824 */ /* 0x000fe200078e022b */
[----:B------:R-:W-:Y:S01]  /*1b10*/  R2UR UR7, R7 ;  /* 0x00000000070772ca */ /* 0x000fe200000e0000 */
[----:B------:R-:W-:Y:S01]  /*1b20*/  IMAD.WIDE.U32 R24, R43, 0x8, R4 ;  /* 0x000000082b187825 */ /* 0x000fe200078e0004 */
[----:B------:R-:W-:Y:S02]  /*1b30*/  R2UR UR4, R6 ;  /* 0x00000000060472ca */ /* 0x000fe400000e0000 */
[----:B------:R-:W-:-:S09]  /*1b40*/  R2UR UR5, R7 ;  /* 0x00000000070572ca */ /* 0x000fd200000e0000 */
[----:B------:R-:W2:Y:S01]  /*1b50*/  LD.E.64 R28, desc[UR6][R24.64] ;  /* 0x00000006181c7980 */ /* 0x000ea2000c101b00 */
[----:B0-----:R-:W-:-:S05]  /*1b60*/  IMAD.WIDE R22, R27, 0x8, R22 ;  /* 0x000000081b167825 */ /* 0x001fca00078e0216 */
[----:B------:R-:W2:Y:S01]  /*1b70*/  LDG.E.64 R26, desc[UR4][R22.64] ;  /* 0x00000004161a7981 */ /* 0x000ea2000c1e1b00 */
[----:B------:R-:W-:Y:S01]  /*1b80*/  ISETP.NE.AND P0, PT, R45, 0x1, PT ;  /* 0x000000012d00780c */ /* 0x000fe20003f05270 */
[----:B--2---:R-:W-:-:S12]  /*1b90*/  DFMA R20, R26, R28, R20 ;  /* 0x0000001c1a14722b */ /* 0x004fd80000000014 */
[----:B------:R-:W-:Y:S05]  /*1ba0*/  @!P0 BRA `(.L_x_16) ;  /* 0x00000000003c8947 */ /* 0x000fea0003800000 */
[----:B------:R-:W-:Y:S02]  /*1bb0*/  ISETP.NE.AND P0, PT, R45, 0x2, PT ;  /* 0x000000022d00780c */ /* 0x000fe40003f05270 */
[C---:B------:R-:W-:Y:S02]  /*1bc0*/  R2UR UR4, R6.reuse ;  /* 0x00000000060472ca */ /* 0x040fe400000e0000 */
[C---:B------:R-:W-:Y:S02]  /*1bd0*/  R2UR UR5, R7.reuse ;  /* 0x00000000070572ca */ /* 0x040fe400000e0000 */
[----:B------:R-:W-:Y:S02]  /*1be0*/  R2UR UR6, R6 ;  /* 0x00000000060672ca */ /* 0x000fe400000e0000 */
[----:B------:R-:W-:-:S05]  /*1bf0*/  R2UR UR7, R7 ;  /* 0x00000000070772ca */ /* 0x000fca00000e0000 */
[C---:B------:R-:W-:Y:S02]  /*1c00*/  @P0 R2UR UR8, R6.reuse ;  /* 0x00000000060802ca */ /* 0x040fe400000e0000 */
[C---:B------:R-:W-:Y:S02]  /*1c10*/  @P0 R2UR UR9, R7.reuse ;  /* 0x00000000070902ca */ /* 0x040fe400000e0000 */
[----:B------:R-:W-:Y:S01]  /*1c20*/  @P0 R2UR UR10, R6 ;  /* 0x00000000060a02ca */ /* 0x000fe200000e0000 */
[----:B------:R-:W2:Y:S01]  /*1c30*/  LDG.E.64 R26, desc[UR4][R22.64+0x8] ;  /* 0x00000804161a7981 */ /* 0x000ea2000c1e1b00 */
[----:B------:R-:W-:-:S03]  /*1c40*/  @P0 R2UR UR11, R7 ;  /* 0x00000000070b02ca */ /* 0x000fc600000e0000 */
[----:B------:R-:W2:Y:S06]  /*1c50*/  LD.E.64 R28, desc[UR6][R24.64+0x8] ;  /* 0x00000806181c7980 */ /* 0x000eac000c101b00 */
[----:B------:R-:W3:Y:S04]  /*1c60*/  @P0 LDG.E.64 R30, desc[UR8][R22.64+0x10] ;  /* 0x00001008161e0981 */ /* 0x000ee8000c1e1b00 */
[----:B------:R-:W3:Y:S01]  /*1c70*/  @P0 LD.E.64 R32, desc[UR10][R24.64+0x10] ;  /* 0x0000100a18200980 */ /* 0x000ee2000c101b00 */
[----:B--2---:R-:W-:-:S08]  /*1c80*/  DFMA R20, R26, R28, R20 ;  /* 0x0000001c1a14722b */ /* 0x004fd00000000014 */
[----:B---3--:R-:W-:-:S11]  /*1c90*/  @P0 DFMA R20, R30, R32, R20 ;  /* 0x000000201e14022b */ /* 0x008fd60000000014 */
.L_x_16:
[----:B------:R-:W-:Y:S05]  /*1ca0*/  BSYNC.RECONVERGENT B1 ;  /* 0x0000000000017941 */ /* 0x000fea0003800200 */
.L_x_15:
[----:B------:R-:W-:Y:S01]  /*1cb0*/  VIADD R23, R9, 0x1 ;  /* 0x0000000109177836 */ /* 0x000fe20000000000 */
[----:B------:R-:W-:Y:S01]  /*1cc0*/  BSSY.RECONVERGENT B1, `(.L_x_21) ;  /* 0x00000c4000017945 */ /* 0x000fe20003800200 */
[----:B------:R-:W-:-:S03]  /*1cd0*/  CS2R R24, SRZ ;  /* 0x0000000000187805 */ /* 0x000fc6000001ff00 */
[----:B------:R-:W-:-:S13]  /*1ce0*/  ISETP.GE.AND P0, PT, R23, R14, PT ;  /* 0x0000000e1700720c */ /* 0x000fda0003f06270 */
[----:B------:R-:W-:Y:S05]  /*1cf0*/  @P0 BRA `(.L_x_22) ;  /* 0x0000000c00000947 */ /* 0x000fea0003800000 */
[----:B------:R-:W-:Y:S01]  /*1d00*/  IADD3 R14, PT, PT, -R15, -0x3, R14 ;  /* 0xfffffffd0f0e7810 */ /* 0x000fe20007ffe10e */
[----:B------:R-:W-:Y:S01]  /*1d10*/  BSSY.RECONVERGENT B2, `(.L_x_23) ;  /* 0x000004b000027945 */ /* 0x000fe20003800200 */
[----:B------:R-:W-:Y:S01]  /*1d20*/  LOP3.LUT P1, RZ, R44, 0xf, RZ, 0xc0, !PT ;  /* 0x0000000f2cff7812 */ /* 0x000fe2000782c0ff */
[----:B------:R-:W-:Y:S01]  /*1d30*/  IMAD.MOV.U32 R41, RZ, RZ, R23 ;  /* 0x000000ffff297224 */ /* 0x000fe200078e0017 */
[----:B------:R-:W-:Y:S02]  /*1d40*/  ISETP.GE.U32.AND P0, PT, R14, 0xf, PT ;  /* 0x0000000f0e00780c */ /* 0x000fe40003f06070 */
[----:B------:R-:W-:-:S11]  /*1d50*/  CS2R R24, SRZ ;  /* 0x0000000000187805 */ /* 0x000fd6000001ff00 */
[----:B------:R-:W-:Y:S05]  /*1d60*/  @!P0 BRA `(.L_x_24) ;  /* 0x0000000400148947 */ /* 0x000fea0003800000 */
[----:B------:R-:W-:Y:S01]  /*1d70*/  IMAD.MOV.U32 R22, RZ, RZ, RZ ;  /* 0x000000ffff167224 */ /* 0x000fe200078e00ff */
[----:B------:R-:W-:Y:S01]  /*1d80*/  CS2R R24, SRZ ;  /* 0x0000000000187805 */ /* 0x000fe2000001ff00 */
[----:B------:R-:W-:-:S07]  /*1d90*/  IMAD.MOV.U32 R41, RZ, RZ, R23 ;  /* 0x000000ffff297224 */ /* 0x000fce00078e0017 */
.L_x_25:
[----:B------:R-:W0:Y:S01]  /*1da0*/  LDC.64 R26, c[0x0][0x380] ;  /* 0x0000e000ff1a7b82 */ /* 0x000e220000000a00 */
[----:B------:R-:W-:Y:S01]  /*1db0*/  R2UR UR4, R6 ;  /* 0x00000000060472ca */ /* 0x000fe200000e0000 */
[----:B------:R-:W-:Y:S01]  /*1dc0*/  IMAD.IADD R29, R46, 0x1, R41 ;  /* 0x000000012e1d7824 */ /* 0x000fe200078e0229 */
[C---:B------:R-:W-:Y:S02]  /*1dd0*/  R2UR UR5, R7.reuse ;  /* 0x00000000070572ca */ /* 0x040fe400000e0000 */
[----:B------:R-:W-:Y:S02]  /*1de0*/  R2UR UR6, R6 ;  /* 0x00000000060672ca */ /* 0x000fe400000e0000 */
[----:B------:R-:W-:Y:S01]  /*1df0*/  R2UR UR7, R7 ;  /* 0x00000000070772ca */ /* 0x000fe200000e0000 */
[----:B------:R-:W1:Y:S01]  /*1e00*/  LDC.64 R14, c[0x0][0x388] ;  /* 0x0000e200ff0e7b82 */ /* 0x000e620000000a00 */
[----:B0-----:R-:W-:-:S07]  /*1e10*/  IMAD.WIDE R26, R29, 0x8, R26 ;  /* 0x000000081d1a7825 */ /* 0x001fce00078e021a */
        /* <DEDUP_REMOVED lines=10> */
[----:B------:R-:W4:Y:S01]  /*1ec0*/  LDG.E.64 R38, desc[UR6][R14.64+0x78] ;  /* 0x000078060e267981 */ /* 0x000f22000c1e1b00 */
[----:B--2---:R-:W-:-:S03]  /*1ed0*/  DFMA R24, R32, R28, R24 ;  /* 0x0000001c2018722b */ /* 0x004fc60000000018 */
[----:B------:R-:W2:Y:S04]  /*1ee0*/  LDG.E.64 R28, desc[UR8][R26.64+0x10] ;  /* 0x000010081a1c7981 */ /* 0x000ea8000c1e1b00 */
[----:B------:R-:W2:Y:S01]  /*1ef0*/  LDG.E.64 R32, desc[UR10][R14.64+0x10] ;  /* 0x0000100a0e207981 */ /* 0x000ea2000c1e1b00 */
[----:B---3--:R-:W-:-:S03]  /*1f00*/  DFMA R30, R34, R30, R24 ;  /* 0x0000001e221e722b */ /* 0x008fc60000000018 */
[----:B------:R-:W3:Y:S04]  /*1f10*/  LDG.E.64 R24, desc[UR4][R26.64+0x18] ;  /* 0x000018041a187981 */ /* 0x000ee8000c1e1b00 */
[----:B------:R-:W3:Y:S01]  /*1f20*/  LDG.E.64 R34, desc[UR6][R14.64+0x18] ;  /* 0x000018060e227981 */ /* 0x000ee2000c1e1b00 */
        /* <DEDUP_REMOVED lines=30> */
[----:B------:R-:W-:Y:S01]  /*2110*/  VIADD R22, R22, 0x10 ;  /* 0x0000001016167836 */ /* 0x000fe20000000000 */
[----:B--2---:R-:W-:Y:S02]  /*2120*/  DFMA R34, R30, R34, R32 ;  /* 0x000000221e22722b */ /* 0x004fe40000000020 */
[----:B------:R-:W2:Y:S04]  /*2130*/  LDG.E.64 R30, desc[UR8][R26.64+0x70] ;  /* 0x000070081a1e7981 */ /* 0x000ea8000c1e1b00 */
[----:B------:R-:W2:Y:S02]  /*2140*/  LDG.E.64 R32, desc[UR10][R14.64+0x70] ;  /* 0x0000700a0e207981 */ /* 0x000ea4000c1e1b00 */
[----:B---3--:R-:W-:Y:S01]  /*2150*/  DFMA R24, R28, R24, R34 ;  /* 0x000000181c18722b */ /* 0x008fe20000000022 */
[----:B------:R-:W-:-:S04]  /*2160*/  LOP3.LUT R29, R44, 0xfffffff0, RZ, 0xc0, !PT ;  /* 0xfffffff02c1d7812 */ /* 0x000fc800078ec0ff */
[----:B------:R-:W-:Y:S01]  /*2170*/  ISETP.NE.AND P0, PT, R22, R29, PT ;  /* 0x0000001d1600720c */ /* 0x000fe20003f05270 */
[----:B------:R-:W-:Y:S02]  /*2180*/  VIADD R41, R41, 0x10 ;  /* 0x0000001029297836 */ /* 0x000fe40000000000 */
[----:B--2---:R-:W-:-:S08]  /*2190*/  DFMA R24, R30, R32, R24 ;  /* 0x000000201e18722b */ /* 0x004fd00000000018 */
[----:B----4-:R-:W-:Y:S02]  /*21a0*/  DFMA R24, R36, R38, R24 ;  /* 0x000000262418722b */ /* 0x010fe40000000018 */
[----:B------:R-:W-:Y:S09]  /*21b0*/  @P0 BRA `(.L_x_25) ;  /* 0xfffffff800f80947 */ /* 0x000ff2000383ffff */
.L_x_24:
[----:B------:R-:W-:Y:S05]  /*21c0*/  BSYNC.RECONVERGENT B2 ;  /* 0x0000000000027941 */ /* 0x000fea0003800200 */
.L_x_23:
[----:B------:R-:W-:Y:S05]  /*21d0*/  @!P1 BRA `(.L_x_22) ;  /* 0x0000000400c89947 */ /* 0x000fea0003800000 */
[----:B------:R-:W-:Y:S01]  /*21e0*/  IMAD.MOV R13, RZ, RZ, -R13 ;  /* 0x000000ffff0d7224 */ /* 0x000fe200078e0a0d */
[----:B------:R-:W-:Y:S04]  /*21f0*/  BSSY.RECONVERGENT B2, `(.L_x_26) ;  /* 0x000002e000027945 */ /* 0x000fe80003800200 */
[----:B------:R-:W-:-:S05]  /*2200*/  PRMT R14, R13, 0x7710, RZ ;  /* 0x000077100d0e7816 */ /* 0x000fca00000000ff */
[----:B------:R-:W-:-:S05]  /*2210*/  IMAD.IADD R13, R11, 0x1, R14 ;  /* 0x000000010b0d7824 */ /* 0x000fca00078e020e */
[----:B------:R-:W-:-:S04]  /*2220*/  LOP3.LUT R13, R13, 0xf, RZ, 0xc0, !PT ;  /* 0x0000000f0d0d7812 */ /* 0x000fc800078ec0ff */
[C---:B------:R-:W-:Y:S01]  /*2230*/  LOP3.LUT P1, RZ, R13.reuse, 0x7, RZ, 0xc0, !PT ;  /* 0x000000070dff7812 */ /* 0x040fe2000782c0ff */
[----:B------:R-:W-:-:S05]  /*2240*/  VIADD R14, R13, 0xffffffff ;  /* 0xffffffff0d0e7836 */ /* 0x000fca0000000000 */
[----:B------:R-:W-:-:S13]  /*2250*/  ISETP.GE.U32.AND P0, PT, R14, 0x7, PT ;  /* 0x000000070e00780c */ /* 0x000fda0003f06070 */
[----:B------:R-:W-:Y:S05]  /*2260*/  @!P0 BRA `(.L_x_27) ;  /* 0x0000000000988947 */ /* 0x000fea0003800000 */
        /* <DEDUP_REMOVED lines=16> */
[----:B------:R-:W-:-:S09]  /*2370*/  R2UR UR11, R7 ;  /* 0x00000000070b72ca */ /* 0x000fd200000e0000 */
[----:B------:R-:W4:Y:S04]  /*2380*/  LDG.E.64 R28, desc[UR8][R26.64+0x10] ;  /* 0x000010081a1c7981 */ /* 0x000f28000c1e1b00 */
[----:B------:R-:W4:Y:S04]  /*2390*/  LDG.E.64 R34, desc[UR10][R14.64+0x10] ;  /* 0x0000100a0e227981 */ /* 0x000f28000c1e1b00 */
        /* <DEDUP_REMOVED lines=11> */
[----:B--2---:R-:W-:-:S03]  /*2450*/  DFMA R38, R32, R38, R34 ;  /* 0x000000262026722b */ /* 0x004fc60000000022 */
[----:B------:R-:W2:Y:S04]  /*2460*/  LDG.E.64 R32, desc[UR4][R26.64+0x30] ;  /* 0x000030041a207981 */ /* 0x000ea8000c1e1b00 */
[----:B------:R-:W2:Y:S01]  /*2470*/  LDG.E.64 R34, desc[UR6][R14.64+0x30] ;  /* 0x000030060e227981 */ /* 0x000ea2000c1e1b00 */
[----:B---3--:R-:W-:-:S08]  /*2480*/  DFMA R24, R36, R24, R38 ;  /* 0x000000182418722b */ /* 0x008fd00000000026 */
[----:B----4-:R-:W-:Y:S01]  /*2490*/  DFMA R24, R28, R30, R24 ;  /* 0x0000001e1c18722b */ /* 0x010fe20000000018 */
[----:B------:R-:W-:-:S07]  /*24a0*/  VIADD R41, R41, 0x8 ;  /* 0x0000000829297836 */ /* 0x000fce0000000000 */
[----:B--2---:R-:W-:-:S08]  /*24b0*/  DFMA R24, R32, R34, R24 ;  /* 0x000000222018722b */ /* 0x004fd00000000018 */
[----:B-----5:R-:W-:-:S11]  /*24c0*/  DFMA R24, R44, R48, R24 ;  /* 0x000000302c18722b */ /* 0x020fd60000000018 */
.L_x_27:
[----:B------:R-:W-:Y:S05]  /*24d0*/  BSYNC.RECONVERGENT B2 ;  /* 0x0000000000027941 */ /* 0x000fea0003800200 */
.L_x_26:
[----:B------:R-:W-:Y:S05]  /*24e0*/  @!P1 BRA `(.L_x_22) ;  /* 0x0000000400049947 */ /* 0x000fea0003800000 */
[----:B------:R-:W-:Y:S01]  /*24f0*/  LOP3.LUT R42, R42, 0xffff, RZ, 0xc0, !PT ;  /* 0x0000ffff2a2a7812 */ /* 0x000fe200078ec0ff */
[----:B------:R-:W-:Y:S03]  /*2500*/  BSSY.RECONVERGENT B2, `(.L_x_28) ;  /* 0x0000021000027945 */ /* 0x000fe60003800200 */
[----:B------:R-:W-:-:S05]  /*2510*/  LOP3.LUT R13, R42, 0x7, RZ, 0xc0, !PT ;  /* 0x000000072a0d7812 */ /* 0x000fca00078ec0ff */
[----:B------:R-:W-:Y:S01]  /*2520*/  VIADD R14, R13, 0xffffffff ;  /* 0xffffffff0d0e7836 */ /* 0x000fe20000000000 */
[----:B------:R-:W-:-:S04]  /*2530*/  LOP3.LUT R13, R42, 0x3, RZ, 0xc0, !PT ;  /* 0x000000032a0d7812 */ /* 0x000fc800078ec0ff */
[----:B------:R-:W-:Y:S02]  /*2540*/  ISETP.GE.U32.AND P0, PT, R14, 0x3, PT ;  /* 0x000000030e00780c */ /* 0x000fe40003f06070 */
[----:B------:R-:W-:-:S11]  /*2550*/  ISETP.NE.AND P1, PT, R13, RZ, PT ;  /* 0x000000ff0d00720c */ /* 0x000fd60003f25270 */
[----:B------:R-:W-:Y:S05]  /*2560*/  @!P0 BRA `(.L_x_29) ;  /* 0x0000000000688947 */ /* 0x000fea0003800000 */
[----:B------:R-:W0:Y:S01]  /*2570*/  LDC.64 R44, c[0x0][0x380] ;  /* 0x0000e000ff2c7b82 */ /* 0x000e220000000a00 */
[----:B------:R-:W-:Y:S01]  /*2580*/  R2UR UR4, R6 ;  /* 0x00000000060472ca */ /* 0x000fe200000e0000 */
[----:B------:R-:W-:Y:S01]  /*2590*/  IMAD.IADD R15, R46, 0x1, R41 ;  /* 0x000000012e0f7824 */ /* 0x000fe200078e0229 */
        /* <DEDUP_REMOVED lines=8> */
[----:B0-----:R-:W-:-:S05]  /*2620*/  IMAD.WIDE R44, R15, 0x8, R44 ;  /* 0x000000080f2c7825 */ /* 0x001fca00078e022c */
        /* <DEDUP_REMOVED lines=8> */
[----:B------:R-:W5:Y:S01]  /*26b0*/  LDG.E.64 R36, desc[UR10][R42.64+0x18] ;  /* 0x0000180a2a247981 */ /* 0x000f62000c1e1b00 */
[----:B------:R-:W-:Y:S01]  /*26c0*/  VIADD R41, R41, 0x4 ;  /* 0x0000000429297836 */ /* 0x000fe20000000000 */
[----:B--2---:R-:W-:-:S08]  /*26d0*/  DFMA R14, R38, R14, R24 ;  /* 0x0000000e260e722b */ /* 0x004fd00000000018 */
[----:B---3--:R-:W-:-:S08]  /*26e0*/  DFMA R14, R26, R28, R14 ;  /* 0x0000001c1a0e722b */ /* 0x008fd0000000000e */
[----:B----4-:R-:W-:-:S08]  /*26f0*/  DFMA R14, R30, R32, R14 ;  /* 0x000000201e0e722b */ /* 0x010fd0000000000e */
[----:B-----5:R-:W-:-:S11]  /*2700*/  DFMA R24, R34, R36, R14 ;  /* 0x000000242218722b */ /* 0x020fd6000000000e */
.L_x_29:
[----:B------:R-:W-:Y:S05]  /*2710*/  BSYNC.RECONVERGENT B2 ;  /* 0x0000000000027941 */ /* 0x000fea0003800200 */
.L_x_28:
        /* <DEDUP_REMOVED lines=10> */
[----:B-1----:R-:W-:-:S05]  /*27c0*/  IMAD.WIDE.U32 R34, R41, 0x8, R34 ;  /* 0x0000000829227825 */ /* 0x002fca00078e0022 */
        /* <DEDUP_REMOVED lines=14> */
[----:B------:R-:W2:Y:S06]  /*28b0*/  LDG.E.64 R28, desc[UR6][R34.64+0x8] ;  /* 0x00000806221c7981 */ /* 0x000eac000c1e1b00 */
[----:B------:R-:W3:Y:S04]  /*28c0*/  @P0 LDG.E.64 R30, desc[UR8][R14.64+0x10] ;  /* 0x000010080e1e0981 */ /* 0x000ee8000c1e1b00 */
[----:B------:R-:W3:Y:S01]  /*28d0*/  @P0 LDG.E.64 R32, desc[UR10][R34.64+0x10] ;  /* 0x0000100a22200981 */ /* 0x000ee2000c1e1b00 */
[----:B--2---:R-:W-:-:S08]  /*28e0*/  DFMA R24, R26, R28, R24 ;  /* 0x0000001c1a18722b */ /* 0x004fd00000000018 */
[----:B---3--:R-:W-:-:S11]  /*28f0*/  @P0 DFMA R24, R30, R32, R24 ;  /* 0x000000201e18022b */ /* 0x008fd60000000018 */
.L_x_22:
[----:B------:R-:W-:Y:S05]  /*2900*/  BSYNC.RECONVERGENT B1 ;  /* 0x0000000000017941 */ /* 0x000fea0003800200 */
.L_x_21:
[----:B------:R-:W0:Y:S01]  /*2910*/  LDC.64 R26, c[0x0][0x380] ;  /* 0x0000e000ff1a7b82 */ /* 0x000e220000000a00 */
[----:B------:R-:W-:Y:S01]  /*2920*/  R2UR UR4, R6 ;  /* 0x00000000060472ca */ /* 0x000fe200000e0000 */
[----:B------:R-:W-:Y:S01]  /*2930*/  IMAD.IADD R13, R9, 0x1, R46 ;  /* 0x00000001090d7824 */ /* 0x000fe200078e022e */
[----:B------:R-:W-:-:S05]  /*2940*/  R2UR UR5, R7 ;  /* 0x00000000070572ca */ /* 0x000fca00000e0000 */
[----:B------:R-:W1:Y:S01]  /*2950*/  LDC.64 R30, c[0x0][0x388] ;  /* 0x0000e200ff1e7b82 */ /* 0x000e620000000a00 */
[----:B0-----:R-:W-:-:S07]  /*2960*/  IMAD.WIDE R26, R13, 0x8, R26 ;  /* 0x000000080d1a7825 */ /* 0x001fce00078e021a */
[----:B------:R-:W2:Y:S01]  /*2970*/  LDG.E.64 R26, desc[UR4][R26.64] ;  /* 0x000000041a1a7981 */ /* 0x000ea2000c1e1b00 */
[----:B------:R-:W-:Y:S02]  /*2980*/  IMAD.MOV.U32 R14, RZ, RZ, 0x1 ;  /* 0x00000001ff0e7424 */ /* 0x000fe400078e00ff */
[----:B-1----:R-:W-:Y:S01]  /*2990*/  IMAD.WIDE.U32 R30, R9, 0x8, R30 ;  /* 0x00000008091e7825 */ /* 0x002fe200078e001e */
[----:B------:R-:W-:Y:S05]  /*29a0*/  BSSY.RECONVERGENT B1, `(.L_x_30) ;  /* 0x0000012000017945 */ /* 0x000fea0003800200 */
[----:B------:R-:W5:Y:S01]  /*29b0*/  LDG.E.64 R30, desc[UR4][R30.64] ;  /* 0x000000041e1e7981 */ /* 0x000f62000c1e1b00 */
        /* <DEDUP_REMOVED lines=10> */
[----:B------:R-:W-:-:S13]  /*2a60*/  FSETP.GT.AND P0, PT, |R13|, 1.469367938527859385e-39, PT ;  /* 0x001000000d00780b */ /* 0x000fda0003f04200 */
[----:B------:R-:W-:Y:S05]  /*2a70*/  @P0 BRA `(.L_x_31) ;  /* 0x0000000000100947 */ /* 0x000fea0003800000 */
[----:B------:R-:W-:-:S07]  /*2a80*/  MOV R14, 0x2aa0 ;  /* 0x00002aa0000e7802 */ /* 0x000fce0000000f00 */
[----:B-----5:R-:W-:Y:S05]  /*2a90*/  CALL.REL.NOINC `($__internal_0_$__cuda_sm20_div_rn_f64_full) ;  /* 0x0000001c000c7944 */ /* 0x020fea0003c00000 */
[----:B------:R-:W-:Y:S02]  /*2aa0*/  IMAD.MOV.U32 R14, RZ, RZ, R36 ;  /* 0x000000ffff0e7224 */ /* 0x000fe400078e0024 */
[----:B------:R-:W-:-:S07]  /*2ab0*/  IMAD.MOV.U32 R15, RZ, RZ, R37 ;  /* 0x000000ffff0f7224 */ /* 0x000fce00078e0025 */
.L_x_31:
[----:B------:R-:W-:Y:S05]  /*2ac0*/  BSYNC.RECONVERGENT B1 ;  /* 0x0000000000017941 */ /* 0x000fea0003800200 */
.L_x_30:
[----:B------:R-:W-:Y:S01]  /*2ad0*/  DADD R20, R24, R20 ;  /* 0x0000000018147229 */ /* 0x000fe20000000014 */
[----:B------:R-:W-:Y:S02]  /*2ae0*/  R2UR UR4, R6 ;  /* 0x00000000060472ca */ /* 0x000fe400000e0000 */
[----:B------:R-:W-:Y:S02]  /*2af0*/  R2UR UR5, R7 ;  /* 0x00000000070572ca */ /* 0x000fe400000e0000 */
[----:B------:R-:W-:-:S03]  /*2b00*/  ISETP.GE.U32.AND P0, PT, R23, R19, PT ;  /* 0x000000131700720c */ /* 0x000fc60003f06070 */
[----:B------:R-:W-:Y:S01]  /*2b10*/  DMUL R20, R20, R14 ;  /* 0x0000000e14147228 */ /* 0x000fe20000000000 */
[----:B------:R-:W-:-:S07]  /*2b20*/  IMAD.WIDE.U32 R14, R9, 0x8, R4 ;  /* 0x00000008090e7825 */ /* 0x000fce00078e0004 */
[----:B-----5:R-:W-:-:S07]  /*2b30*/  DFMA R20, R30, 0.5, -R20 ;  /* 0x3fe000001e14782b */ /* 0x020fce0000000814 */
[----:B------:R1:W-:Y:S01]  /*2b40*/  ST.E.64 desc[UR4][R14.64], R20 ;  /* 0x000000140e007985 */ /* 0x0003e2000c101b04 */
[----:B------:R-:W-:Y:S05]  /*2b50*/  @!P0 BRA `(.L_x_32) ;  /* 0xffffffe400148947 */ /* 0x000fea000383ffff */
.L_x_11:
[----:B------:R-:W-:Y:S05]  /*2b60*/  BSYNC.RECONVERGENT B0 ;  /* 0x0000000000007941 */ /* 0x000fea0003800200 */
.L_x_10:
[----:B------:R-:W2:Y:S01]  /*2b70*/  LDC R10, c[0x0][0x390] ;  /* 0x0000e400ff0a7b82 */ /* 0x000ea20000000800 */
[----:B------:R-:W-:Y:S01]  /*2b80*/  VIADD R32, R19, 0x1 ;  /* 0x0000000113207836 */ /* 0x000fe20000000000 */
[----:B------:R-:W-:Y:S01]  /*2b90*/  BSSY.RECONVERGENT B0, `(.L_x_33) ;  /* 0x00000c6000007945 */ /* 0x000fe20003800200 */
[----:B0-----:R-:W-:-:S03]  /*2ba0*/  CS2R R8, SRZ ;  /* 0x0000000000087805 */ /* 0x001fc6000001ff00 */
[----:B--2---:R-:W-:-:S13]  /*2bb0*/  ISETP.GE.AND P0, PT, R32, R10, PT ;  /* 0x0000000a2000720c */ /* 0x004fda0003f06270 */
[----:B------:R-:W-:Y:S05]  /*2bc0*/  @P0 BRA `(.L_x_34) ;  /* 0x0000000c00080947 */ /* 0x000fea0003800000 */
[----:B------:R-:W0:Y:S01]  /*2bd0*/  I2F.U32.RP R11, R10 ;  /* 0x0000000a000b7306 */ /* 0x000e220000209000 */
[----:B------:R-:W-:Y:S01]  /*2be0*/  ISETP.NE.U32.AND P2, PT, R10, RZ, PT ;  /* 0x000000ff0a00720c */ /* 0x000fe20003f45070 */
[----:B------:R-:W-:Y:S01]  /*2bf0*/  BSSY.RECONVERGENT B1, `(.L_x_35) ;  /* 0x000005f000017945 */ /* 0x000fe20003800200 */
[----:B------:R-:W-:Y:S01]  /*2c00*/  LOP3.LUT R2, RZ, R2, RZ, 0x33, !PT ;  /* 0x00000002ff027212 */ /* 0x000fe200078e33ff */
[----:B------:R-:W-:-:S04]  /*2c10*/  IMAD R16, R16, 0x10, R17 ;  /* 0x0000001010107824 */ /* 0x000fc800078e0211 */
[----:B0-----:R-:W0:Y:S02]  /*2c20*/  MUFU.RCP R11, R11 ;  /* 0x0000000b000b7308 */ /* 0x001e240000001000 */
[----:B0-----:R-:W-:-:S06]  /*2c30*/  VIADD R8, R11, 0xffffffe ;  /* 0x0ffffffe0b087836 */ /* 0x001fcc0000000000 */
[----:B------:R0:W2:Y:S02]  /*2c40*/  F2I.FTZ.U32.TRUNC.NTZ R9, R8 ;  /* 0x0000000800097305 */ /* 0x0000a4000021f000 */
[----:B0-----:R-:W-:Y:S02]  /*2c50*/  IMAD.MOV.U32 R8, RZ, RZ, RZ ;  /* 0x000000ffff087224 */ /* 0x001fe400078e00ff */
[----:B--2---:R-:W-:-:S04]  /*2c60*/  IMAD.MOV R13, RZ, RZ, -R9 ;  /* 0x000000ffff0d7224 */ /* 0x004fc800078e0a09 */
[----:B------:R-:W-:-:S04]  /*2c70*/  IMAD R13, R13, R10, RZ ;  /* 0x0000000a0d0d7224 */ /* 0x000fc800078e02ff */
[----:B------:R-:W-:-:S06]  /*2c80*/  IMAD.HI.U32 R13, R9, R13, R8 ;  /* 0x0000000d090d7227 */ /* 0x000fcc00078e0008 */
[----:B------:R-:W-:-:S04]  /*2c90*/  IMAD.HI.U32 R9, R13, R18, RZ ;  /* 0x000000120d097227 */ /* 0x000fc800078e00ff */
[----:B------:R-:W-:-:S04]  /*2ca0*/  IMAD.MOV R13, RZ, RZ, -R9 ;  /* 0x000000ffff0d7224 */ /* 0x000fc800078e0a09 */
[----:B------:R-:W-:-:S05]  /*2cb0*/  IMAD R13, R10, R13, R18 ;  /* 0x0000000d0a0d7224 */ /* 0x000fca00078e0212 */
[----:B------:R-:W-:-:S13]  /*2cc0*/  ISETP.GE.U32.AND P0, PT, R13, R10, PT ;  /* 0x0000000a0d00720c */ /* 0x000fda0003f06070 */
[----:B------:R-:W-:Y:S02]  /*2cd0*/  @P0 IMAD.IADD R13, R13, 0x1, -R10 ;  /* 0x000000010d0d0824 */ /* 0x000fe400078e0a0a */
[----:B------:R-:W-:-:S03]  /*2ce0*/  @P0 VIADD R9, R9, 0x1 ;  /* 0x0000000109090836 */ /* 0x000fc60000000000 */
[----:B------:R-:W-:-:S13]  /*2cf0*/  ISETP.GE.U32.AND P1, PT, R13, R10, PT ;  /* 0x0000000a0d00720c */ /* 0x000fda0003f26070 */
[----:B------:R-:W-:Y:S01]  /*2d00*/  @P1 VIADD R9, R9, 0x1 ;  /* 0x0000000109091836 */ /* 0x000fe20000000000 */
[----:B------:R-:W-:-:S05]  /*2d10*/  @!P2 LOP3.LUT R9, RZ, R10, RZ, 0x33, !PT ;  /* 0x0000000aff09a212 */ /* 0x000fca00078e33ff */
[----:B------:R-:W-:-:S04]  /*2d20*/  IMAD R9, R9, R10, R10 ;  /* 0x0000000a09097224 */ /* 0x000fc800078e020a */
[C---:B------:R-:W-:Y:S01]  /*2d30*/  IMAD.IADD R2, R9.reuse, 0x1, R2 ;  /* 0x0000000109027824 */ /* 0x040fe200078e0202 */
[----:B------:R-:W-:-:S04]  /*2d40*/  IADD3 R9, PT, PT, R9, -0x2, -R18 ;  /* 0xfffffffe09097810 */ /* 0x000fc80007ffe812 */
[----:B------:R-:W-:Y:S02]  /*2d50*/  ISETP.GE.U32.AND P0, PT, R9, 0xf, PT ;  /* 0x0000000f0900780c */ /* 0x000fe40003f06070 */
[----:B------:R-:W-:Y:S02]  /*2d60*/  CS2R R8, SRZ ;  /* 0x0000000000087805 */ /* 0x000fe4000001ff00 */
[----:B------:R-:W-:-:S04]  /*2d70*/  LOP3.LUT R11, R2, 0xf, RZ, 0xc0, !PT ;  /* 0x0000000f020b7812 */ /* 0x000fc800078ec0ff */
[----:B------:R-:W-:-:S05]  /*2d80*/  ISETP.NE.AND P1, PT, R11, RZ, PT ;  /* 0x000000ff0b00720c */ /* 0x000fca0003f25270 */
[----:B------:R-:W-:Y:S08]  /*2d90*/  @!P0 BRA `(.L_x_36) ;  /* 0x0000000400108947 */ /* 0x000ff00003800000 */
[----:B------:R-:W-:Y:S01]  /*2da0*/  IMAD.U32 R33, R16, 0x10, R11 ;  /* 0x0000001010217824 */ /* 0x000fe200078e000b */
[----:B------:R-:W-:-:S03]  /*2db0*/  CS2R R8, SRZ ;  /* 0x0000000000087805 */ /* 0x000fc6000001ff00 */
[----:B------:R-:W-:-:S07]  /*2dc0*/  IMAD.IADD R33, R33, 0x1, -R2 ;  /* 0x0000000121217824 */ /* 0x000fce00078e0a02 */
.L_x_37:
[----:B-1----:R-:W0:Y:S01]  /*2dd0*/  LDC.64 R14, c[0x0][0x380] ;  /* 0x0000e000ff0e7b82 */ /* 0x002e220000000a00 */
[C---:B------:R-:W-:Y:S01]  /*2de0*/  R2UR UR4, R6.reuse ;  /* 0x00000000060472ca */ /* 0x040fe200000e0000 */
[----:B------:R-:W-:Y:S01]  /*2df0*/  IMAD R17, R19, R10, R32 ;  /* 0x0000000a13117224 */ /* 0x000fe200078e0220 */
        /* <DEDUP_REMOVED lines=10> */
[----:B-1----:R-:W-:-:S03]  /*2ea0*/  IMAD.WIDE R12, R32, 0x8, R12 ;  /* 0x00000008200c7825 */ /* 0x002fc600078e020c */
        /* <DEDUP_REMOVED lines=41> */
[----:B------:R-:W-:-:S05]  /*3140*/  VIADD R33, R33, 0x10 ;  /* 0x0000001021217836 */ /* 0x000fca0000000000 */
[----:B------:R-:W-:Y:S01]  /*3150*/  ISETP.NE.AND P0, PT, R33, RZ, PT ;  /* 0x000000ff2100720c */ /* 0x000fe20003f05270 */
[----:B------:R-:W-:Y:S01]  /*3160*/  VIADD R32, R32, 0x10 ;  /* 0x0000001020207836 */ /* 0x000fe20000000000 */
[----:B--2---:R-:W-:-:S08]  /*3170*/  DFMA R34, R34, R36, R42 ;  /* 0x000000242222722b */ /* 0x004fd0000000002a */
[----:B---3--:R-:W-:-:S08]  /*3180*/  DFMA R28, R28, R30, R34 ;  /* 0x0000001e1c1c722b */ /* 0x008fd00000000022 */
[----:B----4-:R-:W-:-:S08]  /*3190*/  DFMA R24, R24, R26, R28 ;  /* 0x0000001a1818722b */ /* 0x010fd0000000001c */
[----:B-----5:R-:W-:-:S08]  /*31a0*/  DFMA R20, R20, R22, R24 ;  /* 0x000000161414722b */ /* 0x020fd00000000018 */
[----:B------:R-:W-:-:S08]  /*31b0*/  DFMA R8, R8, R16, R20 ;  /* 0x000000100808722b */ /* 0x000fd00000000014 */
[----:B------:R-:W-:Y:S01]  /*31c0*/  DFMA R8, R38, R40, R8 ;  /* 0x000000282608722b */ /* 0x000fe20000000008 */
[----:B------:R-:W-:Y:S10]  /*31d0*/  @P0 BRA `(.L_x_37) ;  /* 0xfffffff800fc0947 */ /* 0x000ff4000383ffff */
.L_x_36:
[----:B------:R-:W-:Y:S05]  /*31e0*/  BSYNC.RECONVERGENT B1 ;  /* 0x0000000000017941 */ /* 0x000fea0003800200 */
.L_x_35:
[----:B------:R-:W-:Y:S05]  /*31f0*/  @!P1 BRA `(.L_x_34) ;  /* 0x00000004007c9947 */ /* 0x000fea0003800000 */
[----:B------:R-:W-:Y:S01]  /*3200*/  ISETP.GE.U32.AND P0, PT, R11, 0x8, PT ;  /* 0x000000080b00780c */ /* 0x000fe20003f06070 */
[----:B------:R-:W-:Y:S01]  /*3210*/  BSSY.RECONVERGENT B1, `(.L_x_38) ;  /* 0x000002a000017945 */ /* 0x000fe20003800200 */
[----:B------:R-:W-:-:S04]  /*3220*/  LOP3.LUT R33, R2, 0x7, RZ, 0xc0, !PT ;  /* 0x0000000702217812 */ /* 0x000fc800078ec0ff */
[----:B------:R-:W-:-:S07]  /*3230*/  ISETP.NE.AND P1, PT, R33, RZ, PT ;  /* 0x000000ff2100720c */ /* 0x000fce0003f25270 */
[----:B------:R-:W-:Y:S06]  /*3240*/  @!P0 BRA `(.L_x_39) ;  /* 0x0000000000988947 */ /* 0x000fec0003800000 */
[----:B------:R-:W0:Y:S01]  /*3250*/  LDC.64 R34, c[0x0][0x380] ;  /* 0x0000e000ff227b82 */ /* 0x000e220000000a00 */
[C---:B------:R-:W-:Y:S01]  /*3260*/  R2UR UR4, R6.reuse ;  /* 0x00000000060472ca */ /* 0x040fe200000e0000 */
[----:B------:R-:W-:Y:S01]  /*3270*/  IMAD R11, R19, R10, R32 ;  /* 0x0000000a130b7224 */ /* 0x000fe200078e0220 */
[C---:B------:R-:W-:Y:S02]  /*3280*/  R2UR UR5, R7.reuse ;  /* 0x00000000070572ca */ /* 0x040fe400000e0000 */
[----:B------:R-:W-:Y:S02]  /*3290*/  R2UR UR6, R6 ;  /* 0x00000000060672ca */ /* 0x000fe400000e0000 */
[----:B------:R-:W-:Y:S01]  /*32a0*/  R2UR UR7, R7 ;  /* 0x00000000070772ca */ /* 0x000fe200000e0000 */
[----:B------:R-:W2:Y:S01]  /*32b0*/  LDC.64 R30, c[0x0][0x388] ;  /* 0x0000e200ff1e7b82 */ /* 0x000ea20000000a00 */
[----:B0-----:R-:W-:-:S07]  /*32c0*/  IMAD.WIDE R34, R11, 0x8, R34 ;  /* 0x000000080b227825 */ /* 0x001fce00078e0222 */
[----:B------:R-:W3:Y:S01]  /*32d0*/  LDG.E.64 R36, desc[UR4][R34.64] ;  /* 0x0000000422247981 */ /* 0x000ee2000c1e1b00 */
[----:B--2---:R-:W-:Y:S01]  /*32e0*/  IMAD.WIDE R30, R32, 0x8, R30 ;  /* 0x00000008201e7825 */ /* 0x004fe200078e021e */
[C---:B------:R-:W-:Y:S02]  /*32f0*/  R2UR UR8, R6.reuse ;  /* 0x00000000060872ca */ /* 0x040fe400000e0000 */
[----:B------:R-:W2:Y:S04]  /*3300*/  LDG.E.64 R26, desc[UR4][R34.64+0x8] ;  /* 0x00000804221a7981 */ /* 0x000ea8000c1e1b00 */
[----:B------:R-:W3:Y:S01]  /*3310*/  LDG.E.64 R38, desc[UR6][R30.64] ;  /* 0x000000061e267981 */ /* 0x000ee2000c1e1b00 */
[C---:B------:R-:W-:Y:S02]  /*3320*/  R2UR UR9, R7.reuse ;  /* 0x00000000070972ca */ /* 0x040fe400000e0000 */
[----:B------:R-:W-:Y:S01]  /*3330*/  R2UR UR10, R6 ;  /* 0x00000000060a72ca */ /* 0x000fe200000e0000 */
[----:B------:R-:W2:Y:S01]  /*3340*/  LDG.E.64 R28, desc[UR6][R30.64+0x8] ;  /* 0x000008061e1c7981 */ /* 0x000ea2000c1e1b00 */
[----:B------:R-:W-:-:S03]  /*3350*/  R2UR UR11, R7 ;  /* 0x00000000070b72ca */ /* 0x000fc600000e0000 */
[----:B------:R-:W4:Y:S04]  /*3360*/  LDG.E.64 R16, desc[UR4][R34.64+0x18] ;  /* 0x0000180422107981 */ /* 0x000f28000c1e1b00 */
[----:B-1----:R-:W4:Y:S04]  /*3370*/  LDG.E.64 R20, desc[UR6][R30.64+0x18] ;  /* 0x000018061e147981 */ /* 0x002f28000c1e1b00 */
        /* <DEDUP_REMOVED lines=8> */
[----:B---3--:R-:W-:-:S03]  /*3400*/  DFMA R8, R36, R38, R8 ;  /* 0x000000262408722b */ /* 0x008fc60000000008 */
[----:B------:R-:W3:Y:S04]  /*3410*/  LDG.E.64 R36, desc[UR4][R34.64+0x28] ;  /* 0x0000280422247981 */ /* 0x000ee8000c1e1b00 */
[----:B------:R-:W3:Y:S01]  /*3420*/  LDG.E.64 R38, desc[UR6][R30.64+0x28] ;  /* 0x000028061e267981 */ /* 0x000ee2000c1e1b00 */
[----:B--2---:R-:W-:-:S08]  /*3430*/  DFMA R8, R26, R28, R8 ;  /* 0x0000001c1a08722b */ /* 0x004fd00000000008 */
[----:B-----5:R-:W-:-:S08]  /*3440*/  DFMA R8, R22, R24, R8 ;  /* 0x000000181608722b */ /* 0x020fd00000000008 */
[----:B----4-:R-:W-:-:S08]  /*3450*/  DFMA R8, R16, R20, R8 ;  /* 0x000000141008722b */ /* 0x010fd00000000008 */
[----:B------:R-:W-:Y:S01]  /*3460*/  DFMA R8, R12, R14, R8 ;  /* 0x0000000e0c08722b */ /* 0x000fe20000000008 */
[----:B------:R-:W-:-:S07]  /*3470*/  VIADD R32, R32, 0x8 ;  /* 0x0000000820207836 */ /* 0x000fce0000000000 */
[----:B---3--:R-:W-:-:S08]  /*3480*/  DFMA R8, R36, R38, R8 ;  /* 0x000000262408722b */ /* 0x008fd00000000008 */
[----:B------:R-:W-:-:S08]  /*3490*/  DFMA R8, R40, R42, R8 ;  /* 0x0000002a2808722b */ /* 0x000fd00000000008 */
[----:B------:R-:W-:-:S11]  /*34a0*/  DFMA R8, R44, R46, R8 ;  /* 0x0000002e2c08722b */ /* 0x000fd60000000008 */
.L_x_39:
[----:B------:R-:W-:Y:S05]  /*34b0*/  BSYNC.RECONVERGENT B1 ;  /* 0x0000000000017941 */ /* 0x000fea0003800200 */
.L_x_38:
        /* <DEDUP_REMOVED lines=10> */
[C---:B------:R-:W-:Y:S02]  /*3560*/  R2UR UR6, R6.reuse ;  /* 0x00000000060672ca */ /* 0x040fe400000e0000 */
[C---:B------:R-:W-:Y:S01]  /*3570*/  R2UR UR7, R7.reuse ;  /* 0x00000000070772ca */ /* 0x040fe200000e0000 */
[----:B-1----:R-:W1:Y:S01]  /*3580*/  LDC.64 R14, c[0x0][0x388] ;  /* 0x0000e200ff0e7b82 */ /* 0x002e620000000a00 */
[----:B------:R-:W-:Y:S02]  /*3590*/  R2UR UR8, R6 ;  /* 0x00000000060872ca */ /* 0x000fe400000e0000 */
[----:B------:R-:W-:-:S02]  /*35a0*/  R2UR UR9, R7 ;  /* 0x00000000070972ca */ /* 0x000fc400000e0000 */
[----:B------:R-:W-:Y:S02]  /*35b0*/  R2UR UR10, R6 ;  /* 0x00000000060a72ca */ /* 0x000fe400000e0000 */
[----:B------:R-:W-:Y:S01]  /*35c0*/  R2UR UR11, R7 ;  /* 0x00000000070b72ca */ /* 0x000fe200000e0000 */
[----:B0-----:R-:W-:-:S08]  /*35d0*/  IMAD.WIDE R12, R11, 0x8, R12 ;  /* 0x000000080b0c7825 */ /* 0x001fd000078e020c */
[----:B------:R-:W2:Y:S01]  /*35e0*/  LDG.E.64 R22, desc[UR8][R12.64+0x8] ;  /* 0x000008080c167981 */ /* 0x000ea2000c1e1b00 */
[----:B-1----:R-:W-:-:S03]  /*35f0*/  IMAD.WIDE R16, R32, 0x8, R14 ;  /* 0x0000000820107825 */ /* 0x002fc600078e020e */
        /* <DEDUP_REMOVED lines=12> */
.L_x_41:
[----:B------:R-:W-:Y:S05]  /*36c0*/  BSYNC.RECONVERGENT B1 ;  /* 0x0000000000017941 */ /* 0x000fea0003800200 */
.L_x_40:
[----:B------:R-:W-:Y:S05]  /*36d0*/  @!P1 BRA `(.L_x_34) ;  /* 0x0000000000449947 */ /* 0x000fea0003800000 */
[----:B-1----:R-:W0:Y:S01]  /*36e0*/  LDC.64 R20, c[0x0][0x380] ;  /* 0x0000e000ff147b82 */ /* 0x002e220000000a00 */
[----:B------:R-:W-:-:S07]  /*36f0*/  IMAD.MOV R2, RZ, RZ, -R2 ;  /* 0x000000ffff027224 */ /* 0x000fce00078e0a02 */
[----:B------:R-:W1:Y:S02]  /*3700*/  LDC.64 R16, c[0x0][0x388] ;  /* 0x0000e200ff107b82 */ /* 0x000e640000000a00 */
.L_x_42:
[----:B------:R-:W-:Y:S01]  /*3710*/  R2UR UR6, R6 ;  /* 0x00000000060672ca */ /* 0x000fe200000e0000 */
[----:B------:R-:W-:Y:S01]  /*3720*/  IMAD R13, R19, R10, R32 ;  /* 0x0000000a130d7224 */ /* 0x000fe200078e0220 */
[C---:B------:R-:W-:Y:S01]  /*3730*/  R2UR UR7, R7.reuse ;  /* 0x00000000070772ca */ /* 0x040fe200000e0000 */
[----:B-1----:R-:W-:Y:S01]  /*3740*/  IMAD.WIDE R14, R32, 0x8, R16 ;  /* 0x00000008200e7825 */ /* 0x002fe200078e0210 */
[----:B------:R-:W-:Y:S02]  /*3750*/  R2UR UR4, R6 ;  /* 0x00000000060472ca */ /* 0x000fe400000e0000 */
[----:B------:R-:W-:Y:S01]  /*3760*/  R2UR UR5, R7 ;  /* 0x00000000070572ca */ /* 0x000fe200000e0000 */
[----:B0-----:R-:W-:-:S08]  /*3770*/  IMAD.WIDE R12, R13, 0x8, R20 ;  /* 0x000000080d0c7825 */ /* 0x001fd000078e0214 */
[----:B------:R-:W2:Y:S04]  /*3780*/  LDG.E.64 R14, desc[UR6][R14.64] ;  /* 0x000000060e0e7981 */ /* 0x000ea8000c1e1b00 */
[----:B------:R-:W2:Y:S01]  /*3790*/  LDG.E.64 R12, desc[UR4][R12.64] ;  /* 0x000000040c0c7981 */ /* 0x000ea2000c1e1b00 */
[----:B------:R-:W-:Y:S02]  /*37a0*/  VIADD R2, R2, 0x1 ;  /* 0x0000000102027836 */ /* 0x000fe40000000000 */
[----:B------:R-:W-:-:S03]  /*37b0*/  VIADD R32, R32, 0x1 ;  /* 0x0000000120207836 */ /* 0x000fc60000000000 */
[----:B------:R-:W-:Y:S01]  /*37c0*/  ISETP.NE.AND P0, PT, R2, RZ, PT ;  /* 0x000000ff0200720c */ /* 0x000fe20003f05270 */
[----:B--2---:R-:W-:-:S12]  /*37d0*/  DFMA R8, R12, R14, R8 ;  /* 0x0000000e0c08722b */ /* 0x004fd80000000008 */
[----:B------:R-:W-:Y:S05]  /*37e0*/  @P0 BRA `(.L_x_42) ;  /* 0xfffffffc00c80947 */ /* 0x000fea000383ffff */
.L_x_34:
[----:B------:R-:W-:Y:S05]  /*37f0*/  BSYNC.RECONVERGENT B0 ;  /* 0x0000000000007941 */ /* 0x000fea0003800200 */
.L_x_33:
[----:B------:R-:W-:-:S13]  /*3800*/  ISETP.NE.AND P0, PT, R19, RZ, PT ;  /* 0x000000ff1300720c */ /* 0x000fda0003f05270 */
[----:B------:R-:W-:Y:S05]  /*3810*/  @!P0 BRA `(.L_x_43) ;  /* 0x0000000c00048947 */ /* 0x000fea0003800000 */
[C---:B------:R-:W-:Y:S01]  /*3820*/  VIADD R2, R19.reuse, 0xffffffff ;  /* 0xffffffff13027836 */ /* 0x040fe20000000000 */
[C---:B------:R-:W-:Y:S01]  /*3830*/  LOP3.LUT R38, R19.reuse, 0xf, RZ, 0xc0, !PT ;  /* 0x0000000f13267812 */ /* 0x040fe200078ec0ff */
[----:B------:R-:W-:Y:S01]  /*3840*/  BSSY.RECONVERGENT B0, `(.L_x_44) ;  /* 0x000004d000007945 */ /* 0x000fe20003800200 */
[----:B------:R-:W-:Y:S02]  /*3850*/  IMAD.MOV.U32 R11, RZ, RZ, RZ ;  /* 0x000000ffff0b7224 */ /* 0x000fe400078e00ff */
[----:B------:R-:W-:Y:S01]  /*3860*/  ISETP.GE.U32.AND P1, PT, R2, 0xf, PT ;  /* 0x0000000f0200780c */ /* 0x000fe20003f26070 */
[----:B------:R-:W-:Y:S01]  /*3870*/  IMAD R2, R19, R10, RZ ;  /* 0x0000000a13027224 */ /* 0x000fe200078e02ff */
[----:B------:R-:W-:-:S11]  /*3880*/  ISETP.NE.AND P0, PT, R38, RZ, PT ;  /* 0x000000ff2600720c */ /* 0x000fd60003f05270 */
[----:B------:R-:W-:Y:S05]  /*3890*/  @!P1 BRA `(.L_x_45) ;  /* 0x00000004001c9947 */ /* 0x000fea0003800000 */
[----:B------:R-:W-:Y:S01]  /*38a0*/  IADD3 R12, P1, PT, R4, 0x40, RZ ;  /* 0x00000040040c7810 */ /* 0x000fe20007f3e0ff */
[----:B------:R-:W-:Y:S01]  /*38b0*/  IMAD.MOV.U32 R33, RZ, RZ, RZ ;  /* 0x000000ffff217224 */ /* 0x000fe200078e00ff */
[----:B------:R-:W-:-:S03]  /*38c0*/  LOP3.LUT R11, R19, 0xfffffff0, RZ, 0xc0, !PT ;  /* 0xfffffff0130b7812 */ /* 0x000fc600078ec0ff */
[----:B------:R-:W-:Y:S02]  /*38d0*/  IMAD.X R17, RZ, RZ, R5, P1 ;  /* 0x000000ffff117224 */ /* 0x000fe400008e0605 */
[----:B------:R-:W-:-:S07]  /*38e0*/  IMAD.MOV R32, RZ, RZ, -R11 ;  /* 0x000000ffff207224 */ /* 0x000fce00078e0a0b */
.L_x_46:
[----:B-1----:R-:W0:Y:S01]  /*38f0*/  LDC.64 R14, c[0x0][0x380] ;  /* 0x0000e000ff0e7b82 */ /* 0x002e220000000a00 */
[----:B------:R-:W-:Y:S01]  /*3900*/  R2UR UR6, R6 ;  /* 0x00000000060672ca */ /* 0x000fe200000e0000 */
[----:B------:R-:W-:Y:S01]  /*3910*/  IMAD.IADD R13, R2, 0x1, R33 ;  /* 0x00000001020d7824 */ /* 0x000fe200078e0221 */
[C---:B------:R-:W-:Y:S02]  /*3920*/  R2UR UR7, R7.reuse ;  /* 0x00000000070772ca */ /* 0x040fe400000e0000 */
[C---:B------:R-:W-:Y:S02]  /*3930*/  R2UR UR4, R6.reuse ;  /* 0x00000000060472ca */ /* 0x040fe400000e0000 */
[C---:B------:R-:W-:Y:S02]  /*3940*/  R2UR UR5, R7.reuse ;  /* 0x00000000070572ca */ /* 0x040fe400000e0000 */
[----:B------:R-:W-:Y:S02]  /*3950*/  R2UR UR10, R6 ;  /* 0x00000000060a72ca */ /* 0x000fe400000e0000 */
[----:B------:R-:W-:-:S02]  /*3960*/  R2UR UR11, R7 ;  /* 0x00000000070b72ca */ /* 0x000fc400000e0000 */
[----:B------:R-:W-:Y:S02]  /*3970*/  R2UR UR8, R6 ;  /* 0x00000000060872ca */ /* 0x000fe400000e0000 */
[----:B------:R-:W-:Y:S01]  /*3980*/  R2UR UR9, R7 ;  /* 0x00000000070972ca */ /* 0x000fe200000e0000 */
[----:B0-----:R-:W-:-:S04]  /*3990*/  IMAD.WIDE.U32 R14, R13, 0x8, R14 ;  /* 0x000000080d0e7825 */ /* 0x001fc800078e000e */
[----:B------:R-:W-:Y:S01]  /*39a0*/  IMAD.MOV.U32 R13, RZ, RZ, R17 ;  /* 0x000000ffff0d7224 */ /* 0x000fe200078e0011 */
[----:B------:R-:W2:Y:S04]  /*39b0*/  LDG.E.64 R34, desc[UR4][R14.64] ;  /* 0x000000040e227981 */ /* 0x000ea8000c1e1b00 */
[----:B------:R-:W2:Y:S04]  /*39c0*/  LD.E.64 R36, desc[UR6][R12.64+-0x40] ;  /* 0xffffc0060c247980 */ /* 0x000ea8000c101b00 */
[----:B------:R-:W3:Y:S04]  /*39d0*/  LD.E.64 R24, desc[UR10][R12.64+-0x38] ;  /* 0xffffc80a0c187980 */ /* 0x000ee8000c101b00 */
[----:B------:R-:W3:Y:S04]  /*39e0*/  LDG.E.64 R26, desc[UR8][R14.64+0x8] ;  /* 0x000008080e1a7981 */ /* 0x000ee8000c1e1b00 */
[----:B------:R-:W4:Y:S04]  /*39f0*/  LD.E.64 R22, desc[UR6][R12.64+-0x30] ;  /* 0xffffd0060c167980 */ /* 0x000f28000c101b00 */
[----:B------:R-:W4:Y:S04]  /*3a00*/  LDG.E.64 R40, desc[UR4][R14.64+0x10] ;  /* 0x000010040e287981 */ /* 0x000f28000c1e1b00 */
[----:B------:R-:W5:Y:S04]  /*3a10*/  LD.E.64 R16, desc[UR10][R12.64+-0x28] ;  /* 0xffffd80a0c107980 */ /* 0x000f68000c101b00 */
[----:B------:R-:W5:Y:S04]  /*3a20*/  LDG.E.64 R20, desc[UR8][R14.64+0x18] ;  /* 0x000018080e147981 */ /* 0x000f68000c1e1b00 */
[----:B------:R-:W5:Y:S04]  /*3a30*/  LD.E.64 R28, desc[UR6][R12.64+-0x20] ;  /* 0xffffe0060c1c7980 */ /* 0x000f68000c101b00 */
[----:B------:R-:W5:Y:S04]  /*3a40*/  LDG.E.64 R30, desc[UR4][R14.64+0x20] ;  /* 0x000020040e1e7981 */ /* 0x000f68000c1e1b00 */
[----:B------:R-:W5:Y:S04]  /*3a50*/  LDG.E.64 R44, desc[UR8][R14.64+0x78] ;  /* 0x000078080e2c7981 */ /* 0x000f68000c1e1b00 */
[----:B------:R-:W5:Y:S01]  /*3a60*/  LD.E.64 R42, desc[UR10][R12.64+0x38] ;  /* 0x0000380a0c2a7980 */ /* 0x000f62000c101b00 */
        /* <DEDUP_REMOVED lines=9> */
[----:B-----5:R-:W-:-:S03]  /*3b00*/  DFMA R40, R20, R16, R40 ;  /* 0x000000101428722b */ /* 0x020fc60000000028 */
[----:B------:R-:W5:Y:S04]  /*3b10*/  LD.E.64 R20, desc[UR10][R12.64] ;  /* 0x0000000a0c147980 */ /* 0x000f68000c101b00 */
[----:B------:R-:W5:Y:S01]  /*3b20*/  LDG.E.64 R16, desc[UR8][R14.64+0x40] ;  /* 0x000040080e107981 */ /* 0x000f62000c1e1b00 */
[----:B------:R-:W-:-:S03]  /*3b30*/  DFMA R40, R30, R28, R40 ;  /* 0x0000001c1e28722b */ /* 0x000fc60000000028 */
[----:B------:R-:W5:Y:S04]  /*3b40*/  LD.E.64 R30, desc[UR6][R12.64+0x8] ;  /* 0x000008060c1e7980 */ /* 0x000f68000c101b00 */
[----:B------:R-:W5:Y:S01]  /*3b50*/  LDG.E.64 R28, desc[UR4][R14.64+0x48] ;  /* 0x000048040e1c7981 */ /* 0x000f62000c1e1b00 */
        /* <DEDUP_REMOVED lines=13> */
[----:B------:R0:W5:Y:S04]  /*3c30*/  LD.E.64 R40, desc[UR6][R12.64+0x30] ;  /* 0x000030060c287980 */ /* 0x000168000c101b00 */
[----:B------:R-:W5:Y:S01]  /*3c40*/  LDG.E.64 R30, desc[UR4][R14.64+0x70] ;  /* 0x000070040e1e7981 */ /* 0x000f62000c1e1b00 */
[----:B------:R-:W-:-:S05]  /*3c50*/  VIADD R32, R32, 0x10 ;  /* 0x0000001020207836 */ /* 0x000fca0000000000 */
[----:B------:R-:W-:Y:S02]  /*3c60*/  ISETP.NE.AND P1, PT, R32, RZ, PT ;  /* 0x000000ff2000720c */ /* 0x000fe40003f25270 */
[----:B0-----:R-:W-:Y:S01]  /*3c70*/  IADD3 R12, P2, PT, R12, 0x80, RZ ;  /* 0x000000800c0c7810 */ /* 0x001fe20007f5e0ff */
[----:B------:R-:W-:Y:S01]  /*3c80*/  VIADD R33, R33, 0x10 ;  /* 0x0000001021217836 */ /* 0x000fe20000000000 */
[----:B--2---:R-:W-:-:S08]  /*3c90*/  DFMA R28, R36, R34, R28 ;  /* 0x00000022241c722b */ /* 0x004fd0000000001c */
[----:B---3--:R-:W-:-:S08]  /*3ca0*/  DFMA R24, R26, R24, R28 ;  /* 0x000000181a18722b */ /* 0x008fd0000000001c */
[----:B----4-:R-:W-:-:S08]  /*3cb0*/  DFMA R8, R8, R22, R24 ;  /* 0x000000160808722b */ /* 0x010fd00000000018 */
[----:B-----5:R-:W-:-:S08]  /*3cc0*/  DFMA R8, R16, R20, R8 ;  /* 0x000000141008722b */ /* 0x020fd00000000008 */
[----:B------:R-:W-:Y:S01]  /*3cd0*/  DFMA R8, R30, R40, R8 ;  /* 0x000000281e08722b */ /* 0x000fe20000000008 */
[----:B------:R-:W-:-:S07]  /*3ce0*/  IMAD.X R17, RZ, RZ, R13, P2 ;  /* 0x000000ffff117224 */ /* 0x000fce00010e060d */
[----:B------:R-:W-:Y:S01]  /*3cf0*/  DFMA R8, R44, R42, R8 ;  /* 0x0000002a2c08722b */ /* 0x000fe20000000008 */
[----:B------:R-:W-:Y:S10]  /*3d00*/  @P1 BRA `(.L_x_46) ;  /* 0xfffffff800f81947 */ /* 0x000ff4000383ffff */
.L_x_45:
[----:B------:R-:W-:Y:S05]  /*3d10*/  BSYNC.RECONVERGENT B0 ;  /* 0x0000000000007941 */ /* 0x000fea0003800200 */
.L_x_44:
[----:B------:R-:W-:Y:S05]  /*3d20*/  @!P0 BRA `(.L_x_43) ;  /* 0x0000000400c08947 */ /* 0x000fea0003800000 */
[----:B------:R-:W-:Y:S01]  /*3d30*/  ISETP.GE.U32.AND P1, PT, R38, 0x8, PT ;  /* 0x000000082600780c */ /* 0x000fe20003f26070 */
[----:B------:R-:W-:Y:S01]  /*3d40*/  BSSY.RECONVERGENT B0, `(.L_x_47) ;  /* 0x0000030000007945 */ /* 0x000fe20003800200 */
[----:B------:R-:W-:-:S04]  /*3d50*/  LOP3.LUT R46, R19, 0x7, RZ, 0xc0, !PT ;  /* 0x00000007132e7812 */ /* 0x000fc800078ec0ff */
[----:B------:R-:W-:-:S07]  /*3d60*/  ISETP.NE.AND P0, PT, R46, RZ, PT ;  /* 0x000000ff2e00720c */ /* 0x000fce0003f05270 */
[----:B------:R-:W-:Y:S06]  /*3d70*/  @!P1 BRA `(.L_x_48) ;  /* 0x0000000000b09947 */ /* 0x000fec0003800000 */
[----:B------:R-:W0:Y:S01]  /*3d80*/  LDC.64 R12, c[0x0][0x380] ;  /* 0x0000e000ff0c7b82 */ /* 0x000e220000000a00 */
[----:B------:R-:W-:Y:S01]  /*3d90*/  R2UR UR6, R6 ;  /* 0x00000000060672ca */ /* 0x000fe200000e0000 */
[----:B-1----:R-:W-:Y:S01]  /*3da0*/  IMAD.IADD R15, R2, 0x1, R11 ;  /* 0x00000001020f7824 */ /* 0x002fe200078e020b */
[----:B------:R-:W-:Y:S01]  /*3db0*/  R2UR UR7, R7 ;  /* 0x00000000070772ca */ /* 0x000fe200000e0000 */
[----:B------:R-:W-:Y:S01]  /*3dc0*/  IMAD.WIDE.U32 R30, R11, 0x8, R4 ;  /* 0x000000080b1e7825 */ /* 0x000fe200078e0004 */
[----:B------:R-:W-:Y:S02]  /*3dd0*/  R2UR UR4, R6 ;  /* 0x00000000060472ca */ /* 0x000fe400000e0000 */
[----:B------:R-:W-:-:S09]  /*3de0*/  R2UR UR5, R7 ;  /* 0x00000000070572ca */ /* 0x000fd200000e0000 */
[----:B------:R-:W2:Y:S01]  /*3df0*/  LD.E.64 R36, desc[UR6][R30.64] ;  /* 0x000000061e247980 */ /* 0x000ea2000c101b00 */
[----:B0-----:R-:W-:-:S05]  /*3e00*/  IMAD.WIDE.U32 R12, R15, 0x8, R12 ;  /* 0x000000080f0c7825 */ /* 0x001fca00078e000c */
[----:B------:R-:W2:Y:S01]  /*3e10*/  LDG.E.64 R34, desc[UR4][R12.64] ;  /* 0x000000040c227981 */ /* 0x000ea2000c1e1b00 */
[----:B------:R-:W0:Y:S01]  /*3e20*/  LDCU.64 UR4, c[0x0][0x380] ;  /* 0x00007000ff0477ac */ /* 0x000e220008000a00 */
[----:B------:R-:W-:Y:S02]  /*3e30*/  IADD3 R14, P1, PT, R2, R11, RZ ;  /* 0x0000000b020e7210 */ /* 0x000fe40007f3e0ff */
[C---:B------:R-:W-:Y:S02]  /*3e40*/  R2UR UR8, R6.reuse ;  /* 0x00000000060872ca */ /* 0x040fe400000e0000 */
[C---:B------:R-:W-:Y:S01]  /*3e50*/  R2UR UR9, R7.reuse ;  /* 0x00000000070972ca */ /* 0x040fe200000e0000 */
[----:B------:R-:W-:Y:S01]  /*3e60*/  IMAD.X R15, RZ, RZ, RZ, P1 ;  /* 0x000000ffff0f7224 */ /* 0x000fe200008e06ff */
[----:B------:R-:W-:Y:S02]  /*3e70*/  R2UR UR10, R6 ;  /* 0x00000000060a72ca */ /* 0x000fe400000e0000 */
[----:B------:R-:W-:-:S02]  /*3e80*/  R2UR UR11, R7 ;  /* 0x00000000070b72ca */ /* 0x000fc400000e0000 */
[----:B0-----:R-:W-:-:S07]  /*3e90*/  LEA R32, P1, R14, UR4, 0x3 ;  /* 0x000000040e207c11 */ /* 0x001fce000f8218ff */
[----:B------:R-:W3:Y:S01]  /*3ea0*/  LD.E.64 R28, desc[UR8][R30.64+0x8] ;  /* 0x000008081e1c7980 */ /* 0x000ee2000c101b00 */
[----:B------:R-:W-:Y:S02]  /*3eb0*/  R2UR UR4, R6 ;  /* 0x00000000060472ca */ /* 0x000fe400000e0000 */
[----:B------:R-:W-:Y:S01]  /*3ec0*/  LEA.HI.X R33, R14, UR5, R15, 0x3, P1 ;  /* 0x000000050e217c11 */ /* 0x000fe200088f1c0f */
[----:B------:R-:W4:Y:S01]  /*3ed0*/  LD.E.64 R24, desc[UR10][R30.64+0x10] ;  /* 0x0000100a1e187980 */ /* 0x000f22000c101b00 */
[----:B------:R-:W-:-:S03]  /*3ee0*/  R2UR UR5, R7 ;  /* 0x00000000070572ca */ /* 0x000fc600000e0000 */
[----:B------:R-:W3:Y:S04]  /*3ef0*/  LDG.E.64 R26, desc[UR6][R32.64+0x8] ;  /* 0x00000806201a7981 */ /* 0x000ee8000c1e1b00 */
[----:B------:R-:W5:Y:S04]  /*3f00*/  LD.E.64 R20, desc[UR8][R30.64+0x18] ;  /* 0x000018081e147980 */ /* 0x000f68000c101b00 */
[----:B------:R-:W5:Y:S04]  /*3f10*/  LDG.E.64 R16, desc[UR6][R32.64+0x18] ;  /* 0x0000180620107981 */ /* 0x000f68000c1e1b00 */
[----:B------:R-:W4:Y:S04]  /*3f20*/  LDG.E.64 R22, desc[UR4][R32.64+0x10] ;  /* 0x0000100420167981 */ /* 0x000f28000c1e1b00 */
[----:B------:R-:W5:Y:S04]  /*3f30*/  LD.E.64 R14, desc[UR10][R30.64+0x20] ;  /* 0x0000200a1e0e7980 */ /* 0x000f68000c101b00 */
[----:B------:R-:W5:Y:S04]  /*3f40*/  LDG.E.64 R12, desc[UR4][R32.64+0x20] ;  /* 0x00002004200c7981 */ /* 0x000f68000c1e1b00 */
[----:B------:R-:W5:Y:S04]  /*3f50*/  LD.E.64 R38, desc[UR10][R30.64+0x30] ;  /* 0x0000300a1e267980 */ /* 0x000f68000c101b00 */
[----:B------:R-:W5:Y:S04]  /*3f60*/  LDG.E.64 R40, desc[UR4][R32.64+0x30] ;  /* 0x0000300420287981 */ /* 0x000f68000c1e1b00 */
[----:B------:R-:W5:Y:S04]  /*3f70*/  LD.E.64 R42, desc[UR8][R30.64+0x38] ;  /* 0x000038081e2a7980 */ /* 0x000f68000c101b00 */
[----:B------:R-:W5:Y:S01]  /*3f80*/  LDG.E.64 R44, desc[UR6][R32.64+0x38] ;  /* 0x00003806202c7981 */ /* 0x000f62000c1e1b00 */
[----:B--2---:R-:W-:-:S03]  /*3f90*/  DFMA R8, R34, R36, R8 ;  /* 0x000000242208722b */ /* 0x004fc60000000008 */
[----:B------:R-:W2:Y:S04]  /*3fa0*/  LD.E.64 R34, desc[UR8][R30.64+0x28] ;  /* 0x000028081e227980 */ /* 0x000ea8000c101b00 */
[----:B------:R-:W2:Y:S01]  /*3fb0*/  LDG.E.64 R36, desc[UR6][R32.64+0x28] ;  /* 0x0000280620247981 */ /* 0x000ea2000c1e1b00 */
[----:B---3--:R-:W-:-:S08]  /*3fc0*/  DFMA R8, R26, R28, R8 ;  /* 0x0000001c1a08722b */ /* 0x008fd00000000008 */
[----:B----4-:R-:W-:-:S08]  /*3fd0*/  DFMA R8, R22, R24, R8 ;  /* 0x000000181608722b */ /* 0x010fd00000000008 */
[----:B-----5:R-:W-:-:S08]  /*3fe0*/  DFMA R8, R16, R20, R8 ;  /* 0x000000141008722b */ /* 0x020fd00000000008 */
[----:B------:R-:W-:Y:S01]  /*3ff0*/  DFMA R8, R12, R14, R8 ;  /* 0x0000000e0c08722b */ /* 0x000fe20000000008 */
[----:B------:R-:W-:-:S07]  /*4000*/  VIADD R11, R11, 0x8 ;  /* 0x000000080b0b7836 */ /* 0x000fce0000000000 */
[----:B--2---:R-:W-:-:S08]  /*4010*/  DFMA R8, R36, R34, R8 ;  /* 0x000000222408722b */ /* 0x004fd00000000008 */
[----:B------:R-:W-:-:S08]  /*4020*/  DFMA R8, R40, R38, R8 ;  /* 0x000000262808722b */ /* 0x000fd00000000008 */
[----:B------:R-:W-:-:S11]  /*4030*/  DFMA R8, R44, R42, R8 ;  /* 0x0000002a2c08722b */ /* 0x000fd60000000008 */
.L_x_48:
[----:B------:R-:W-:Y:S05]  /*4040*/  BSYNC.RECONVERGENT B0 ;  /* 0x0000000000007941 */ /* 0x000fea0003800200 */
.L_x_47:
[----:B------:R-:W-:Y:S05]  /*4050*/  @!P0 BRA `(.L_x_43) ;  /* 0x0000000000f48947 */ /* 0x000fea0003800000 */
[----:B------:R-:W-:Y:S01]  /*4060*/  ISETP.GE.U32.AND P1, PT, R46, 0x4, PT ;  /* 0x000000042e00780c */ /* 0x000fe20003f26070 */
[----:B------:R-:W-:Y:S01]  /*4070*/  BSSY.RECONVERGENT B0, `(.L_x_49) ;  /* 0x0000024000007945 */ /* 0x000fe20003800200 */
[----:B------:R-:W-:-:S04]  /*4080*/  LOP3.LUT R12, R19, 0x3, RZ, 0xc0, !PT ;  /* 0x00000003130c7812 */ /* 0x000fc800078ec0ff */
[----:B------:R-:W-:-:S07]  /*4090*/  ISETP.NE.AND P0, PT, R12, RZ, PT ;  /* 0x000000ff0c00720c */ /* 0x000fce0003f05270 */
[----:B------:R-:W-:Y:S06]  /*40a0*/  @!P1 BRA `(.L_x_50) ;  /* 0x0000000000809947 */ /* 0x000fec0003800000 */
[----:B-1----:R-:W0:Y:S01]  /*40b0*/  LDC.64 R14, c[0x0][0x380] ;  /* 0x0000e000ff0e7b82 */ /* 0x002e220000000a00 */
[----:B------:R-:W1:Y:S01]  /*40c0*/  LDCU.64 UR4, c[0x0][0x380] ;  /* 0x00007000ff0477ac */ /* 0x000e620008000a00 */
[----:B------:R-:W-:Y:S01]  /*40d0*/  R2UR UR8, R6 ;  /* 0x00000000060872ca */ /* 0x000fe200000e0000 */
[----:B------:R-:W-:Y:S01]  /*40e0*/  IMAD.IADD R13, R2, 0x1, R11 ;  /* 0x00000001020d7824 */ /* 0x000fe200078e020b */
[----:B------:R-:W-:Y:S01]  /*40f0*/  R2UR UR9, R7 ;  /* 0x00000000070972ca */ /* 0x000fe200000e0000 */
[----:B------:R-:W-:Y:S01]  /*4100*/  IMAD.WIDE.U32 R16, R11, 0x8, R4 ;  /* 0x000000080b107825 */ /* 0x000fe200078e0004 */
[C---:B------:R-:W-:Y:S02]  /*4110*/  R2UR UR6, R6.reuse ;  /* 0x00000000060672ca */ /* 0x040fe400000e0000 */
[----:B------:R-:W-:Y:S02]  /*4120*/  R2UR UR7, R7 ;  /* 0x00000000070772ca */ /* 0x000fe400000e0000 */
[----:B------:R-:W-:-:S02]  /*4130*/  R2UR UR12, R6 ;  /* 0x00000000060c72ca */ /* 0x000fc400000e0000 */
[C---:B------:R-:W-:Y:S02]  /*4140*/  R2UR UR13, R7.reuse ;  /* 0x00000000070d72ca */ /* 0x040fe400000e0000 */
[----:B------:R-:W-:Y:S02]  /*4150*/  R2UR UR10, R6 ;  /* 0x00000000060a72ca */ /* 0x000fe400000e0000 */
[----:B------:R-:W-:Y:S01]  /*4160*/  R2UR UR11, R7 ;  /* 0x00000000070b72ca */ /* 0x000fe200000e0000 */
[----:B------:R-:W2:Y:S04]  /*4170*/  LD.E.64 R20, desc[UR8][R16.64] ;  /* 0x0000000810147980 */ /* 0x000ea8000c101b00 */
[----:B------:R-:W3:Y:S01]  /*4180*/  LD.E.64 R30, desc[UR6][R16.64+0x10] ;  /* 0x00001006101e7980 */ /* 0x000ee2000c101b00 */
[----:B0-----:R-:W-:Y:S01]  /*4190*/  IMAD.WIDE.U32 R14, R13, 0x8, R14 ;  /* 0x000000080d0e7825 */ /* 0x001fe200078e000e */
[----:B------:R-:W-:-:S02]  /*41a0*/  IADD3 R13, P1, PT, R2, R11, RZ ;  /* 0x0000000b020d7210 */ /* 0x000fc40007f3e0ff */
[----:B------:R-:W4:Y:S03]  /*41b0*/  LD.E.64 R26, desc[UR12][R16.64+0x8] ;  /* 0x0000080c101a7980 */ /* 0x000f26000c101b00 */
[----:B------:R-:W-:Y:S01]  /*41c0*/  IMAD.X R24, RZ, RZ, RZ, P1 ;  /* 0x000000ffff187224 */ /* 0x000fe200008e06ff */
[C---:B-1----:R-:W-:Y:S01]  /*41d0*/  LEA R22, P1, R13.reuse, UR4, 0x3 ;  /* 0x000000040d167c11 */ /* 0x042fe2000f8218ff */
[----:B------:R-:W2:Y:S01]  /*41e0*/  LDG.E.64 R14, desc[UR6][R14.64] ;  /* 0x000000060e0e7981 */ /* 0x000ea2000c1e1b00 */
[----:B------:R-:W-:Y:S02]  /*41f0*/  R2UR UR4, R6 ;  /* 0x00000000060472ca */ /* 0x000fe400000e0000 */
[----:B------:R-:W-:Y:S01]  /*4200*/  LEA.HI.X R23, R13, UR5, R24, 0x3, P1 ;  /* 0x000000050d177c11 */ /* 0x000fe200088f1c18 */
[----:B------:R-:W5:Y:S01]  /*4210*/  LD.E.64 R34, desc[UR10][R16.64+0x18] ;  /* 0x0000180a10227980 */ /* 0x000f62000c101b00 */
[----:B------:R-:W-:-:S03]  /*4220*/  R2UR UR5, R7 ;  /* 0x00000000070572ca */ /* 0x000fc600000e0000 */
[----:B------:R-:W4:Y:S04]  /*4230*/  LDG.E.64 R24, desc[UR10][R22.64+0x8] ;  /* 0x0000080a16187981 */ /* 0x000f28000c1e1b00 */
[----:B------:R-:W5:Y:S06]  /*4240*/  LDG.E.64 R32, desc[UR8][R22.64+0x18] ;  /* 0x0000180816207981 */ /* 0x000f6c000c1e1b00 */
[----:B------:R-:W3:Y:S01]  /*4250*/  LDG.E.64 R28, desc[UR4][R22.64+0x10] ;  /* 0x00001004161c7981 */ /* 0x000ee2000c1e1b00 */
[----:B------:R-:W-:Y:S01]  /*4260*/  VIADD R11, R11, 0x4 ;  /* 0x000000040b0b7836 */ /* 0x000fe20000000000 */
[----:B--2---:R-:W-:-:S08]  /*4270*/  DFMA R14, R14, R20, R8 ;  /* 0x000000140e0e722b */ /* 0x004fd00000000008 */
[----:B----4-:R-:W-:-:S08]  /*4280*/  DFMA R14, R24, R26, R14 ;  /* 0x0000001a180e722b */ /* 0x010fd0000000000e */
[----:B---3--:R-:W-:-:S08]  /*4290*/  DFMA R14, R28, R30, R14 ;  /* 0x0000001e1c0e722b */ /* 0x008fd0000000000e */
[----:B-----5:R-:W-:-:S11]  /*42a0*/  DFMA R8, R32, R34, R14 ;  /* 0x000000222008722b */ /* 0x020fd6000000000e */
.L_x_50:
[----:B------:R-:W-:Y:S05]  /*42b0*/  BSYNC.RECONVERGENT B0 ;  /* 0x0000000000007941 */ /* 0x000fea0003800200 */
.L_x_49:
[----:B------:R-:W-:Y:S05]  /*42c0*/  @!P0 BRA `(.L_x_43) ;  /* 0x0000000000588947 */ /* 0x000fea0003800000 */
[----:B-1----:R-:W0:Y:S01]  /*42d0*/  LDC.64 R14, c[0x0][0x380] ;  /* 0x0000e000ff0e7b82 */ /* 0x002e220000000a00 */
[----:B------:R-:W-:-:S04]  /*42e0*/  IMAD.WIDE.U32 R4, R11, 0x8, R4 ;  /* 0x000000080b047825 */ /* 0x000fc800078e0004 */
[----:B------:R-:W-:Y:S02]  /*42f0*/  IMAD.MOV.U32 R17, RZ, RZ, R4 ;  /* 0x000000ffff117224 */ /* 0x000fe400078e0004 */
[----:B------:R-:W-:Y:S02]  /*4300*/  IMAD.MOV.U32 R20, RZ, RZ, R5 ;  /* 0x000000ffff147224 */ /* 0x000fe400078e0005 */
[----:B------:R-:W-:-:S07]  /*4310*/  IMAD.MOV R16, RZ, RZ, -R12 ;  /* 0x000000ffff107224 */ /* 0x000fce00078e0a0c */
.L_x_51:
[----:B------:R-:W-:Y:S01]  /*4320*/  R2UR UR6, R6 ;  /* 0x00000000060672ca */ /* 0x000fe200000e0000 */
[----:B------:R-:W-:Y:S01]  /*4330*/  IMAD.IADD R5, R2, 0x1, R11 ;  /* 0x0000000102057824 */ /* 0x000fe200078e020b */
[----:B------:R-:W-:Y:S01]  /*4340*/  R2UR UR7, R7 ;  /* 0x00000000070772ca */ /* 0x000fe200000e0000 */
[----:B------:R-:W-:Y:S01]  /*4350*/  IMAD.MOV.U32 R12, RZ, RZ, R17 ;  /* 0x000000ffff0c7224 */ /* 0x000fe200078e0011 */
[----:B------:R-:W-:Y:S01]  /*4360*/  R2UR UR4, R6 ;  /* 0x00000000060472ca */ /* 0x000fe200000e0000 */
[----:B0-----:R-:W-:Y:S01]  /*4370*/  IMAD.WIDE.U32 R4, R5, 0x8, R14 ;  /* 0x0000000805047825 */ /* 0x001fe200078e000e */
[----:B------:R-:W-:-:S03]  /*4380*/  R2UR UR5, R7 ;  /* 0x00000000070572ca */ /* 0x000fc600000e0000 */
[----:B------:R-:W-:-:S06]  /*4390*/  IMAD.MOV.U32 R13, RZ, RZ, R20 ;  /* 0x000000ffff0d7224 */ /* 0x000fcc00078e0014 */
[----:B------:R-:W2:Y:S04]  /*43a0*/  LD.E.64 R12, desc[UR6][R12.64] ;  /* 0x000000060c0c7980 */ /* 0x000ea8000c101b00 */
[----:B------:R-:W2:Y:S01]  /*43b0*/  LDG.E.64 R4, desc[UR4][R4.64] ;  /* 0x0000000404047981 */ /* 0x000ea2000c1e1b00 */
[----:B------:R-:W-:Y:S01]  /*43c0*/  VIADD R16, R16, 0x1 ;  /* 0x0000000110107836 */ /* 0x000fe20000000000 */
[----:B------:R-:W-:Y:S01]  /*43d0*/  IADD3 R17, P1, PT, R17, 0x8, RZ ;  /* 0x0000000811117810 */ /* 0x000fe20007f3e0ff */
[----:B------:R-:W-:-:S03]  /*43e0*/  VIADD R11, R11, 0x1 ;  /* 0x000000010b0b7836 */ /* 0x000fc60000000000 */
[----:B------:R-:W-:Y:S01]  /*43f0*/  ISETP.NE.AND P0, PT, R16, RZ, PT ;  /* 0x000000ff1000720c */ /* 0x000fe20003f05270 */
[----:B------:R-:W-:Y:S01]  /*4400*/  IMAD.X R20, RZ, RZ, R20, P1 ;  /* 0x000000ffff147224 */ /* 0x000fe200008e0614 */
[----:B--2---:R-:W-:-:S11]  /*4410*/  DFMA R8, R4, R12, R8 ;  /* 0x0000000c0408722b */ /* 0x004fd60000000008 */
[----:B------:R-:W-:Y:S05]  /*4420*/  @P0 BRA `(.L_x_51) ;  /* 0xfffffffc00bc0947 */ /* 0x000fea000383ffff */
.L_x_43:
[----:B------:R-:W0:Y:S01]  /*4430*/  LDC.64 R4, c[0x0][0x380] ;  /* 0x0000e000ff047b82 */ /* 0x000e220000000a00 */
[----:B------:R-:W-:Y:S05]  /*4440*/  WARPSYNC.ALL ;  /* 0x0000000000007948 */ /* 0x000fea0003800000 */
[----:B------:R-:W-:Y:S01]  /*4450*/  R2UR UR4, R6 ;  /* 0x00000000060472ca */ /* 0x000fe200000e0000 */
[----:B------:R-:W-:Y:S01]  /*4460*/  IMAD R11, R19, R10, R19 ;  /* 0x0000000a130b7224 */ /* 0x000fe200078e0213 */
[----:B------:R-:W-:-:S03]  /*4470*/  R2UR UR5, R7 ;  /* 0x00000000070572ca */ /* 0x000fc600000e0000 */
[----:B0-----:R-:W-:Y:S01]  /*4480*/  IMAD.WIDE.U32 R10, R11, 0x8, R4 ;  /* 0x000000080b0a7825 */ /* 0x001fe200078e0004 */
[----:B------:R-:W-:Y:S03]  /*4490*/  BAR.SYNC.DEFER_BLOCKING 0x0 ;  /* 0x0000000000007b1d */ /* 0x000fe60000010000 */
[----:B-1----:R-:W-:-:S05]  /*44a0*/  IMAD.MOV.U32 R14, RZ, RZ, 0x1 ;  /* 0x00000001ff0e7424 */ /* 0x002fca00078e00ff */
[----:B------:R-:W0:Y:S01]  /*44b0*/  LDC.64 R4, c[0x0][0x388] ;  /* 0x0000e200ff047b82 */ /* 0x000e220000000a00 */
[----:B------:R-:W2:Y:S01]  /*44c0*/  LDG.E.64 R12, desc[UR4][R10.64] ;  /* 0x000000040a0c7981 */ /* 0x000ea2000c1e1b00 */
[----:B------:R-:W-:Y:S02]  /*44d0*/  R2UR UR4, R6 ;  /* 0x00000000060472ca */ /* 0x000fe400000e0000 */
[----:B------:R-:W-:Y:S01]  /*44e0*/  R2UR UR5, R7 ;  /* 0x00000000070572ca */ /* 0x000fe200000e0000 */
[----:B0-----:R-:W-:Y:S01]  /*44f0*/  IMAD.WIDE.U32 R18, R18, 0x8, R4 ;  /* 0x0000000812127825 */ /* 0x001fe200078e0004 */
[----:B------:R-:W-:Y:S11]  /*4500*/  BSSY.RECONVERGENT B0, `(.L_x_52) ;  /* 0x0000014000007945 */ /* 0x000ff60003800200 */
[----:B------:R0:W5:Y:S01]  /*4510*/  LDG.E.64 R4, desc[UR4][R18.64] ;  /* 0x0000000412047981 */ /* 0x000162000c1e1b00 */
[----:B--2---:R-:W1:Y:S02]  /*4520*/  MUFU.RCP64H R15, R13 ;  /* 0x0000000d000f7308 */ /* 0x004e640000001800 */
[----:B-1----:R-:W-:-:S08]  /*4530*/  DFMA R16, -R12, R14, 1 ;  /* 0x3ff000000c10742b */ /* 0x002fd0000000010e */
        /* <DEDUP_REMOVED lines=9> */
[----:B0-----:R-:W-:Y:S05]  /*45d0*/  @P0 BRA `(.L_x_53) ;  /* 0x0000000000180947 */ /* 0x001fea0003800000 */
[----:B------:R-:W-:Y:S01]  /*45e0*/  IMAD.MOV.U32 R26, RZ, RZ, R12 ;  /* 0x000000ffff1a7224 */ /* 0x000fe200078e000c */
[----:B------:R-:W-:Y:S01]  /*45f0*/  MOV R14, 0x4620 ;  /* 0x00004620000e7802 */ /* 0x000fe20000000f00 */
[----:B------:R-:W-:-:S07]  /*4600*/  IMAD.MOV.U32 R27, RZ, RZ, R13 ;  /* 0x000000ffff1b7224 */ /* 0x000fce00078e000d */
[----:B-----5:R-:W-:Y:S05]  /*4610*/  CALL.REL.NOINC `($__internal_0_$__cuda_sm20_div_rn_f64_full) ;  /* 0x00000000002c7944 */ /* 0x020fea0003c00000 */
[----:B------:R-:W-:Y:S02]  /*4620*/  IMAD.MOV.U32 R10, RZ, RZ, R36 ;  /* 0x000000ffff0a7224 */ /* 0x000fe400078e0024 */
[----:B------:R-:W-:-:S07]  /*4630*/  IMAD.MOV.U32 R11, RZ, RZ, R37 ;  /* 0x000000ffff0b7224 */ /* 0x000fce00078e0025 */
.L_x_53:
[----:B------:R-:W-:Y:S05]  /*4640*/  BSYNC.RECONVERGENT B0 ;  /* 0x0000000000007941 */ /* 0x000fea0003800200 */
.L_x_52:
[----:B------:R-:W-:Y:S01]  /*4650*/  DMUL R8, R10, R8 ;  /* 0x000000080a087228 */ /* 0x000fe20000000000 */
[----:B------:R-:W-:Y:S02]  /*4660*/  R2UR UR4, R6 ;  /* 0x00000000060472ca */ /* 0x000fe400000e0000 */
[----:B------:R-:W-:-:S05]  /*4670*/  R2UR UR5, R7 ;  /* 0x00000000070572ca */ /* 0x000fca00000e0000 */
[----:B-----5:R-:W-:-:S08]  /*4680*/  DFMA R4, R4, 0.5, -R8 ;  /* 0x3fe000000404782b */ /* 0x020fd00000000808 */
[----:B------:R0:W-:Y:S03]  /*4690*/  STG.E.64 desc[UR4][R18.64], R4 ;  /* 0x0000000412007986 */ /* 0x0001e6000c101b04 */
.L_x_0:
[----:B------:R-:W-:Y:S05]  /*46a0*/  WARPSYNC.ALL ;  /* 0x0000000000007948 */ /* 0x000fea0003800000 */
[----:B------:R-:W-:Y:S06]  /*46b0*/  BAR.SYNC.DEFER_BLOCKING 0x0 ;  /* 0x0000000000007b1d */ /* 0x000fec0000010000 */
[----:B------:R-:W-:Y:S05]  /*46c0*/  EXIT ;  /* 0x000000000000794d */ /* 0x000fea0003800000 */
        .weak           $__internal_0_$__cuda_sm20_div_rn_f64_full
        .type           $__internal_0_$__cuda_sm20_div_rn_f64_full,@function
        .size           $__internal_0_$__cuda_sm20_div_rn_f64_full,(.L_x_61 - $__internal_0_$__cuda_sm20_div_rn_f64_full)
$__internal_0_$__cuda_sm20_div_rn_f64_full:
[C---:B------:R-:W-:Y:S01]  /*46d0*/  FSETP.GEU.AND P0, PT, |R27|.reuse, 1.469367938527859385e-39, PT ;  /* 0x001000001b00780b */ /* 0x040fe20003f0e200 */
[----:B------:R-:W-:Y:S01]  /*46e0*/  IMAD.MOV.U32 R32, RZ, RZ, 0x1 ;  /* 0x00000001ff207424 */ /* 0x000fe200078e00ff */
[C---:B------:R-:W-:Y:S01]  /*46f0*/  LOP3.LUT R28, R27.reuse, 0x800fffff, RZ, 0xc0, !PT ;  /* 0x800fffff1b1c7812 */ /* 0x040fe200078ec0ff */
[----:B------:R-:W-:Y:S01]  /*4700*/  IMAD.MOV.U32 R15, RZ, RZ, 0x1ca00000 ;  /* 0x1ca00000ff0f7424 */ /* 0x000fe200078e00ff */
[----:B------:R-:W-:Y:S02]  /*4710*/  LOP3.LUT R13, R27, 0x7ff00000, RZ, 0xc0, !PT ;  /* 0x7ff000001b0d7812 */ /* 0x000fe400078ec0ff */
[----:B------:R-:W-:Y:S01]  /*4720*/  LOP3.LUT R29, R28, 0x3ff00000, RZ, 0xfc, !PT ;  /* 0x3ff000001c1d7812 */ /* 0x000fe200078efcff */
[----:B------:R-:W-:-:S06]  /*4730*/  IMAD.MOV.U32 R28, RZ, RZ, R26 ;  /* 0x000000ffff1c7224 */ /* 0x000fcc00078e001a */
[----:B------:R-:W-:-:S06]  /*4740*/  @!P0 DMUL R28, R26, 8.98846567431157953865e+307 ;  /* 0x7fe000001a1c8828 */ /* 0x000fcc0000000000 */
[----:B------:R-:W0:Y:S02]  /*4750*/  MUFU.RCP64H R33, R29 ;  /* 0x0000001d00217308 */ /* 0x000e240000001800 */
[----:B0-----:R-:W-:-:S08]  /*4760*/  DFMA R36, R32, -R28, 1 ;  /* 0x3ff000002024742b */ /* 0x001fd0000000081c */
[----:B------:R-:W-:-:S08]  /*4770*/  DFMA R36, R36, R36, R36 ;  /* 0x000000242424722b */ /* 0x000fd00000000024 */
[----:B------:R-:W-:Y:S01]  /*4780*/  DFMA R36, R32, R36, R32 ;  /* 0x000000242024722b */ /* 0x000fe20000000020 */
[----:B------:R-:W-:Y:S02]  /*4790*/  IMAD.MOV.U32 R33, RZ, RZ, R3 ;  /* 0x000000ffff217224 */ /* 0x000fe400078e0003 */
[----:B------:R-:W-:-:S03]  /*47a0*/  IMAD.MOV.U32 R32, RZ, RZ, R0 ;  /* 0x000000ffff207224 */ /* 0x000fc600078e0000 */
[----:B------:R-:W-:Y:S02]  /*47b0*/  LOP3.LUT R22, R33, 0x7ff00000, RZ, 0xc0, !PT ;  /* 0x7ff0000021167812 */ /* 0x000fe400078ec0ff */
[----:B------:R-:W-:Y:S01]  /*47c0*/  DFMA R38, R36, -R28, 1 ;  /* 0x3ff000002426742b */ /* 0x000fe2000000081c */
[----:B------:R-:W-:Y:S01]  /*47d0*/  IMAD.MOV.U32 R34, RZ, RZ, R32 ;  /* 0x000000ffff227224 */ /* 0x000fe200078e0020 */
[----:B------:R-:W-:Y:S01]  /*47e0*/  ISETP.GE.U32.AND P1, PT, R22, R13, PT ;  /* 0x0000000d1600720c */ /* 0x000fe20003f26070 */
[----:B------:R-:W-:-:S03]  /*47f0*/  IMAD.MOV.U32 R42, RZ, RZ, R22 ;  /* 0x000000ffff2a7224 */ /* 0x000fc600078e0016 */
[----:B------:R-:W-:Y:S02]  /*4800*/  SEL R35, R15, 0x63400000, !P1 ;  /* 0x634000000f237807 */ /* 0x000fe40004800000 */
[----:B------:R-:W-:Y:S01]  /*4810*/  DFMA R36, R36, R38, R36 ;  /* 0x000000262424722b */ /* 0x000fe20000000024 */
[----:B------:R-:W-:Y:S02]  /*4820*/  FSETP.GEU.AND P1, PT, |R33|, 1.469367938527859385e-39, PT ;  /* 0x001000002100780b */ /* 0x000fe40003f2e200 */
[----:B------:R-:W-:-:S11]  /*4830*/  LOP3.LUT R35, R35, 0x800fffff, R33, 0xf8, !PT ;  /* 0x800fffff23237812 */ /* 0x000fd600078ef821 */
[----:B------:R-:W-:Y:S05]  /*4840*/  @P1 BRA `(.L_x_54) ;  /* 0x0000000000201947 */ /* 0x000fea0003800000 */
[----:B------:R-:W-:Y:S01]  /*4850*/  LOP3.LUT R39, R27, 0x7ff00000, RZ, 0xc0, !PT ;  /* 0x7ff000001b277812 */ /* 0x000fe200078ec0ff */
[----:B------:R-:W-:-:S03]  /*4860*/  IMAD.MOV.U32 R38, RZ, RZ, RZ ;  /* 0x000000ffff267224 */ /* 0x000fc600078e00ff */
[----:B------:R-:W-:-:S04]  /*4870*/  ISETP.GE.U32.AND P1, PT, R22, R39, PT ;  /* 0x000000271600720c */ /* 0x000fc80003f26070 */
[----:B------:R-:W-:-:S04]  /*4880*/  SEL R39, R15, 0x63400000, !P1 ;  /* 0x634000000f277807 */ /* 0x000fc80004800000 */
[----:B------:R-:W-:-:S04]  /*4890*/  LOP3.LUT R39, R39, 0x80000000, R33, 0xf8, !PT ;  /* 0x8000000027277812 */ /* 0x000fc800078ef821 */
[----:B------:R-:W-:-:S06]  /*48a0*/  LOP3.LUT R39, R39, 0x100000, RZ, 0xfc, !PT ;  /* 0x0010000027277812 */ /* 0x000fcc00078efcff */
[----:B------:R-:W-:-:S10]  /*48b0*/  DFMA R34, R34, 2, -R38 ;  /* 0x400000002222782b */ /* 0x000fd40000000826 */
[----:B------:R-:W-:-:S07]  /*48c0*/  LOP3.LUT R42, R35, 0x7ff00000, RZ, 0xc0, !PT ;  /* 0x7ff00000232a7812 */ /* 0x000fce00078ec0ff */
.L_x_54:
[----:B------:R-:W-:Y:S01]  /*48d0*/  DMUL R38, R36, R34 ;  /* 0x0000002224267228 */ /* 0x000fe20000000000 */
[----:B------:R-:W-:Y:S01]  /*48e0*/  @!P0 LOP3.LUT R13, R29, 0x7ff00000, RZ, 0xc0, !PT ;  /* 0x7ff000001d0d8812 */ /* 0x000fe200078ec0ff */
[----:B------:R-:W-:Y:S06]  /*48f0*/  BSSY.RECONVERGENT B2, `(.L_x_55) ;  /* 0x0000038000027945 */ /* 0x000fec0003800200 */
[----:B------:R-:W-:-:S08]  /*4900*/  DFMA R40, R38, -R28, R34 ;  /* 0x8000001c2628722b */ /* 0x000fd00000000022 */
[----:B------:R-:W-:Y:S01]  /*4910*/  DFMA R40, R36, R40, R38 ;  /* 0x000000282428722b */ /* 0x000fe20000000026 */
[----:B------:R-:W-:Y:S02]  /*4920*/  VIADD R36, R42, 0xffffffff ;  /* 0xffffffff2a247836 */ /* 0x000fe40000000000 */
[----:B------:R-:W-:-:S03]  /*4930*/  VIADD R37, R13, 0xffffffff ;  /* 0xffffffff0d257836 */ /* 0x000fc60000000000 */
[----:B------:R-:W-:-:S04]  /*4940*/  ISETP.GT.U32.AND P0, PT, R36, 0x7feffffe, PT ;  /* 0x7feffffe2400780c */ /* 0x000fc80003f04070 */
[----:B------:R-:W-:-:S13]  /*4950*/  ISETP.GT.U32.OR P0, PT, R37, 0x7feffffe, P0 ;  /* 0x7feffffe2500780c */ /* 0x000fda0000704470 */
[----:B------:R-:W-:Y:S05]  /*4960*/  @P0 BRA `(.L_x_56) ;  /* 0x00000000006c0947 */ /* 0x000fea0003800000 */
[----:B------:R-:W-:Y:S01]  /*4970*/  LOP3.LUT R33, R27, 0x7ff00000, RZ, 0xc0, !PT ;  /* 0x7ff000001b217812 */ /* 0x000fe200078ec0ff */
[----:B------:R-:W-:-:S03]  /*4980*/  IMAD.MOV.U32 R32, RZ, RZ, RZ ;  /* 0x000000ffff207224 */ /* 0x000fc600078e00ff */
[CC--:B------:R-:W-:Y:S02]  /*4990*/  VIADDMNMX R13, R22.reuse, -R33.reuse, 0xb9600000, !PT ;  /* 0xb9600000160d7446 */ /* 0x0c0fe40007800921 */
[----:B------:R-:W-:Y:S02]  /*49a0*/  ISETP.GE.U32.AND P0, PT, R22, R33, PT ;  /* 0x000000211600720c */ /* 0x000fe40003f06070 */
[----:B------:R-:W-:Y:S02]  /*49b0*/  VIMNMX R13, PT, PT, R13, 0x46a00000, PT ;  /* 0x46a000000d0d7848 */ /* 0x000fe40003fe0100 */
[----:B------:R-:W-:-:S05]  /*49c0*/  SEL R22, R15, 0x63400000, !P0 ;  /* 0x634000000f167807 */ /* 0x000fca0004000000 */
[----:B------:R-:W-:-:S04]  /*49d0*/  IMAD.IADD R13, R13, 0x1, -R22 ;  /* 0x000000010d0d7824 */ /* 0x000fc800078e0a16 */
[----:B------:R-:W-:-:S06]  /*49e0*/  VIADD R33, R13, 0x7fe00000 ;  /* 0x7fe000000d217836 */ /* 0x000fcc0000000000 */
[----:B------:R-:W-:-:S10]  /*49f0*/  DMUL R36, R40, R32 ;  /* 0x0000002028247228 */ /* 0x000fd40000000000 */
[----:B------:R-:W-:-:S13]  /*4a00*/  FSETP.GTU.AND P0, PT, |R37|, 1.469367938527859385e-39, PT ;  /* 0x001000002500780b */ /* 0x000fda0003f0c200 */
[----:B------:R-:W-:Y:S05]  /*4a10*/  @P0 BRA `(.L_x_57) ;  /* 0x0000000000940947 */ /* 0x000fea0003800000 */
[----:B------:R-:W-:Y:S01]  /*4a20*/  DFMA R28, R40, -R28, R34 ;  /* 0x8000001c281c722b */ /* 0x000fe20000000022 */
[----:B------:R-:W-:-:S09]  /*4a30*/  IMAD.MOV.U32 R32, RZ, RZ, RZ ;  /* 0x000000ffff207224 */ /* 0x000fd200078e00ff */
[C---:B------:R-:W-:Y:S02]  /*4a40*/  FSETP.NEU.AND P0, PT, R29.reuse, RZ, PT ;  /* 0x000000ff1d00720b */ /* 0x040fe40003f0d000 */
[----:B------:R-:W-:-:S04]  /*4a50*/  LOP3.LUT R15, R29, 0x80000000, R27, 0x48, !PT ;  /* 0x800000001d0f7812 */ /* 0x000fc800078e481b */
[----:B------:R-:W-:-:S07]  /*4a60*/  LOP3.LUT R33, R15, R33, RZ, 0xfc, !PT ;  /* 0x000000210f217212 */ /* 0x000fce00078efcff */
[----:B------:R-:W-:Y:S05]  /*4a70*/  @!P0 BRA `(.L_x_57) ;  /* 0x00000000007c8947 */ /* 0x000fea0003800000 */
[----:B------:R-:W-:Y:S01]  /*4a80*/  IMAD.MOV R27, RZ, RZ, -R13 ;  /* 0x000000ffff1b7224 */ /* 0x000fe200078e0a0d */
[----:B------:R-:W-:Y:S01]  /*4a90*/  DMUL.RP R32, R40, R32 ;  /* 0x0000002028207228 */ /* 0x000fe20000008000 */
[----:B------:R-:W-:Y:S01]  /*4aa0*/  IMAD.MOV.U32 R26, RZ, RZ, RZ ;  /* 0x000000ffff1a7224 */ /* 0x000fe200078e00ff */
[----:B------:R-:W-:-:S05]  /*4ab0*/  IADD3 R13, PT, PT, -R13, -0x43300000, RZ ;  /* 0xbcd000000d0d7810 */ /* 0x000fca0007ffe1ff */
[----:B------:R-:W-:-:S03]  /*4ac0*/  DFMA R26, R36, -R26, R40 ;  /* 0x8000001a241a722b */ /* 0x000fc60000000028 */
[----:B------:R-:W-:-:S07]  /*4ad0*/  LOP3.LUT R15, R33, R15, RZ, 0x3c, !PT ;  /* 0x0000000f210f7212 */ /* 0x000fce00078e3cff */
[----:B------:R-:W-:-:S04]  /*4ae0*/  FSETP.NEU.AND P0, PT, |R27|, R13, PT ;  /* 0x0000000d1b00720b */ /* 0x000fc80003f0d200 */
[----:B------:R-:W-:Y:S02]  /*4af0*/  FSEL R36, R32, R36, !P0 ;  /* 0x0000002420247208 */ /* 0x000fe40004000000 */
[----:B------:R-:W-:Y:S01]  /*4b00*/  FSEL R37, R15, R37, !P0 ;  /* 0x000000250f257208 */ /* 0x000fe20004000000 */
[----:B------:R-:W-:Y:S06]  /*4b10*/  BRA `(.L_x_57) ;  /* 0x0000000000547947 */ /* 0x000fec0003800000 */
.L_x_56:
[----:B------:R-:W-:-:S14]  /*4b20*/  DSETP.NAN.AND P0, PT, R32, R32, PT ;  /* 0x000000202000722a */ /* 0x000fdc0003f08000 */
[----:B------:R-:W-:Y:S05]  /*4b30*/  @P0 BRA `(.L_x_58) ;  /* 0x0000000000440947 */ /* 0x000fea0003800000 */
[----:B------:R-:W-:-:S14]  /*4b40*/  DSETP.NAN.AND P0, PT, R26, R26, PT ;  /* 0x0000001a1a00722a */ /* 0x000fdc0003f08000 */
[----:B------:R-:W-:Y:S05]  /*4b50*/  @P0 BRA `(.L_x_59) ;  /* 0x0000000000300947 */ /* 0x000fea0003800000 */
[----:B------:R-:W-:Y:S01]  /*4b60*/  ISETP.NE.AND P0, PT, R42, R13, PT ;  /* 0x0000000d2a00720c */ /* 0x000fe20003f05270 */
[----:B------:R-:W-:Y:S02]  /*4b70*/  IMAD.MOV.U32 R36, RZ, RZ, 0x0 ;  /* 0x00000000ff247424 */ /* 0x000fe400078e00ff */
[----:B------:R-:W-:-:S10]  /*4b80*/  IMAD.MOV.U32 R37, RZ, RZ, -0x80000 ;  /* 0xfff80000ff257424 */ /* 0x000fd400078e00ff */
[----:B------:R-:W-:Y:S05]  /*4b90*/  @!P0 BRA `(.L_x_57) ;  /* 0x0000000000348947 */ /* 0x000fea0003800000 */
[----:B------:R-:W-:Y:S02]  /*4ba0*/  ISETP.NE.AND P0, PT, R42, 0x7ff00000, PT ;  /* 0x7ff000002a00780c */ /* 0x000fe40003f05270 */
[----:B------:R-:W-:Y:S02]  /*4bb0*/  LOP3.LUT R37, R33, 0x80000000, R27, 0x48, !PT ;  /* 0x8000000021257812 */ /* 0x000fe400078e481b */
[----:B------:R-:W-:-:S13]  /*4bc0*/  ISETP.EQ.OR P0, PT, R13, RZ, !P0 ;  /* 0x000000ff0d00720c */ /* 0x000fda0004702670 */
[----:B------:R-:W-:Y:S01]  /*4bd0*/  @P0 LOP3.LUT R13, R37, 0x7ff00000, RZ, 0xfc, !PT ;  /* 0x7ff00000250d0812 */ /* 0x000fe200078efcff */
[----:B------:R-:W-:Y:S02]  /*4be0*/  @!P0 IMAD.MOV.U32 R36, RZ, RZ, RZ ;  /* 0x000000ffff248224 */ /* 0x000fe400078e00ff */
[----:B------:R-:W-:Y:S02]  /*4bf0*/  @P0 IMAD.MOV.U32 R36, RZ, RZ, RZ ;  /* 0x000000ffff240224 */ /* 0x000fe400078e00ff */
[----:B------:R-:W-:Y:S01]  /*4c00*/  @P0 IMAD.MOV.U32 R37, RZ, RZ, R13 ;  /* 0x000000ffff250224 */ /* 0x000fe200078e000d */
[----:B------:R-:W-:Y:S06]  /*4c10*/  BRA `(.L_x_57) ;  /* 0x0000000000147947 */ /* 0x000fec0003800000 */
.L_x_59:
[----:B------:R-:W-:Y:S01]  /*4c20*/  LOP3.LUT R37, R27, 0x80000, RZ, 0xfc, !PT ;  /* 0x000800001b257812 */ /* 0x000fe200078efcff */
[----:B------:R-:W-:Y:S01]  /*4c30*/  IMAD.MOV.U32 R36, RZ, RZ, R26 ;  /* 0x000000ffff247224 */ /* 0x000fe200078e001a */
[----:B------:R-:W-:Y:S06]  /*4c40*/  BRA `(.L_x_57) ;  /* 0x0000000000087947 */ /* 0x000fec0003800000 */
.L_x_58:
[----:B------:R-:W-:Y:S01]  /*4c50*/  LOP3.LUT R37, R33, 0x80000, RZ, 0xfc, !PT ;  /* 0x0008000021257812 */ /* 0x000fe200078efcff */
[----:B------:R-:W-:-:S07]  /*4c60*/  IMAD.MOV.U32 R36, RZ, RZ, R32 ;  /* 0x000000ffff247224 */ /* 0x000fce00078e0020 */
.L_x_57:
[----:B------:R-:W-:Y:S05]  /*4c70*/  BSYNC.RECONVERGENT B2 ;  /* 0x0000000000027941 */ /* 0x000fea0003800200 */
.L_x_55:
[----:B------:R-:W-:-:S04]  /*4c80*/  IMAD.MOV.U32 R15, RZ, RZ, 0x0 ;  /* 0x00000000ff0f7424 */ /* 0x000fc800078e00ff */
[----:B------:R-:W-:Y:S05]  /*4c90*/  RET.REL.NODEC R14 `(_Z9JORkernelPdS_i) ;  /* 0xffffffb00ed87950 */ /* 0x000fea0003c3ffff */
.L_x_60:
[----:B------:R-:W-:-:S00]  /*4ca0*/  BRA `(.L_x_60) ;  /* 0xfffffffc00fc7947 */ /* 0x000fc0000383ffff */
[----:B------:R-:W-:-:S00]  /*4cb0*/  NOP ;  /* 0x0000000000007918 */ /* 0x000fc00000000000 */
        /* <DEDUP_REMOVED lines=12> */
.L_x_61:


//--------------------- .nv.shared.reserved.0     --------------------------
	.section	.nv.shared.reserved.0,"aw",@nobits
	.weak		__nv_reservedSMEM_offset_0_alias
	.size		__nv_reservedSMEM_offset_0_alias, 0, 64
	.other		__nv_reservedSMEM_offset_0_alias,@"STO_CUDA_RESERVED_SHARED STV_DEFAULT"
__nv_reservedSMEM_offset_0_alias:
	.zero		0
	.zero		64


//--------------------- .nv.constant0._Z9JORkernelPdS_i --------------------------
	.section	.nv.constant0._Z9JORkernelPdS_i,"a",@progbits
	.sectionflags	@""
	.align	4
.nv.constant0._Z9JORkernelPdS_i:
	.zero		916


//--------------------- SYMBOLS --------------------------

	.type		.nv.reservedSmem.offset0,@object
	.size		.nv.reservedSmem.offset0,0x4
	.type		malloc,@function
